	.target	sm_90a

	.elftype	@"ET_EXEC"


//--------------------- .note.nv.tkinfo           --------------------------
	.section	.note.nv.tkinfo,"",@"SHT_NOTE"
	.sectionflags	@"SHF_NOTE_NV_TKINFO"
	.tkinfo
        /*0018*/ 	.word	0x00000002
        /*0030*/ 	.string	""
        /*0030*/ 	.string	"ptxas"
        /*0030*/ 	.string	"Cuda compilation tools, release 13.0, V13.0.88"
        /*0030*/ 	.string	"Build cuda_13.0.r13.0/compiler.36424714_0"
        /*0030*/ 	.string	"-arch sm_90a -m 64 "



//--------------------- .note.nv.cuinfo           --------------------------
	.section	.note.nv.cuinfo,"",@"SHT_NOTE"
	.sectionflags	@"SHF_NOTE_NV_CUINFO"
        /*0018*/ 	.short	0x0002
        /*001a*/ 	.short	0x005a
        /*001c*/ 	.short	0x0082
	.zero		2


//--------------------- .nv.info                  --------------------------
	.section	.nv.info,"",@"SHT_CUDA_INFO"
	.align	4


	//----- nvinfo : EIATTR_REGCOUNT
	.align		4
        /*0000*/ 	.byte	0x04, 0x2f
        /*0002*/ 	.short	(.L_15 - .L_14)
	.align		4
.L_14:
        /*0004*/ 	.word	index@(_ZN7cutlass13device_kernelINS_4gemm6kernel13GemmUniversalIN4cute5tupleIJiiiiEEENS1_10collective13CollectiveMmaINS1_34MainloopSm90TmaGmmaWarpSpecializedILi4ENS5_IJNS4_1CILi1EEESB_SB_EEENS1_35KernelTmaWarpSpecializedCooperativeEEENS5_IJNSA_ILi256EEENSA_ILi128EEENSA_ILi64EEEEEENS_10tfloat32_tENS5_IJlSB_lEEESJ_SK_NS4_8TiledMMAINS4_8MMA_AtomIJNS4_4SM904GMMA30MMA_64x128x8_F32TF32TF32_SS_TNILNSO_7ScaleInE1ELSQ_1EEEEEENS4_6LayoutINS5_IJNSA_ILi2EEESB_SB_EEENS5_IJSB_NSA_ILi0EEESW_EEEEENS5_IJNS4_10UnderscoreESZ_SZ_EEEEENS4_13SM90_TMA_LOADENS4_14ComposedLayoutINS4_7SwizzleILi3ELi4ELi3EEENS4_18smem_ptr_flag_bitsILi32EEENST_INS5_IJNSA_ILi8EEENSA_ILi32EEEEEENS5_IJS19_SB_EEEEEEEvNS4_8identityES12_S1D_vS1E_EENS_8epilogue10collective6detail29Sm90TmaWarpSpecializedAdapterINS1H_15DefaultEpilogueISJ_SK_SK_NS1G_6thread17LinearCombinationISJ_Li1EffLNS1L_9ScaleType4KindE0ELNS_15FloatRoundStyleE2ESJ_EENS1_15EpilogueDefaultEEEEEvvEEEEvNT_6ParamsE)
        /*0008*/ 	.word	0x000000a8


	//----- nvinfo : EIATTR_FRAME_SIZE
	.align		4
.L_15:
        /*000c*/ 	.byte	0x04, 0x11
        /*000e*/ 	.short	(.L_17 - .L_16)
	.align		4
.L_16:
        /*0010*/ 	.word	index@(_ZN7cutlass13device_kernelINS_4gemm6kernel13GemmUniversalIN4cute5tupleIJiiiiEEENS1_10collective13CollectiveMmaINS1_34MainloopSm90TmaGmmaWarpSpecializedILi4ENS5_IJNS4_1CILi1EEESB_SB_EEENS1_35KernelTmaWarpSpecializedCooperativeEEENS5_IJNSA_ILi256EEENSA_ILi128EEENSA_ILi64EEEEEENS_10tfloat32_tENS5_IJlSB_lEEESJ_SK_NS4_8TiledMMAINS4_8MMA_AtomIJNS4_4SM904GMMA30MMA_64x128x8_F32TF32TF32_SS_TNILNSO_7ScaleInE1ELSQ_1EEEEEENS4_6LayoutINS5_IJNSA_ILi2EEESB_SB_EEENS5_IJSB_NSA_ILi0EEESW_EEEEENS5_IJNS4_10UnderscoreESZ_SZ_EEEEENS4_13SM90_TMA_LOADENS4_14ComposedLayoutINS4_7SwizzleILi3ELi4ELi3EEENS4_18smem_ptr_flag_bitsILi32EEENST_INS5_IJNSA_ILi8EEENSA_ILi32EEEEEENS5_IJS19_SB_EEEEEEEvNS4_8identityES12_S1D_vS1E_EENS_8epilogue10collective6detail29Sm90TmaWarpSpecializedAdapterINS1H_15DefaultEpilogueISJ_SK_SK_NS1G_6thread17LinearCombinationISJ_Li1EffLNS1L_9ScaleType4KindE0ELNS_15FloatRoundStyleE2ESJ_EENS1_15EpilogueDefaultEEEEEvvEEEEvNT_6ParamsE)
        /*0014*/ 	.word	0x00000000


	//----- nvinfo : EIATTR_MIN_STACK_SIZE
	.align		4
.L_17:
        /*0018*/ 	.byte	0x04, 0x12
        /*001a*/ 	.short	(.L_19 - .L_18)
	.align		4
.L_18:
        /*001c*/ 	.word	index@(_ZN7cutlass13device_kernelINS_4gemm6kernel13GemmUniversalIN4cute5tupleIJiiiiEEENS1_10collective13CollectiveMmaINS1_34MainloopSm90TmaGmmaWarpSpecializedILi4ENS5_IJNS4_1CILi1EEESB_SB_EEENS1_35KernelTmaWarpSpecializedCooperativeEEENS5_IJNSA_ILi256EEENSA_ILi128EEENSA_ILi64EEEEEENS_10tfloat32_tENS5_IJlSB_lEEESJ_SK_NS4_8TiledMMAINS4_8MMA_AtomIJNS4_4SM904GMMA30MMA_64x128x8_F32TF32TF32_SS_TNILNSO_7ScaleInE1ELSQ_1EEEEEENS4_6LayoutINS5_IJNSA_ILi2EEESB_SB_EEENS5_IJSB_NSA_ILi0EEESW_EEEEENS5_IJNS4_10UnderscoreESZ_SZ_EEEEENS4_13SM90_TMA_LOADENS4_14ComposedLayoutINS4_7SwizzleILi3ELi4ELi3EEENS4_18smem_ptr_flag_bitsILi32EEENST_INS5_IJNSA_ILi8EEENSA_ILi32EEEEEENS5_IJS19_SB_EEEEEEEvNS4_8identityES12_S1D_vS1E_EENS_8epilogue10collective6detail29Sm90TmaWarpSpecializedAdapterINS1H_15DefaultEpilogueISJ_SK_SK_NS1G_6thread17LinearCombinationISJ_Li1EffLNS1L_9ScaleType4KindE0ELNS_15FloatRoundStyleE2ESJ_EENS1_15EpilogueDefaultEEEEEvvEEEEvNT_6ParamsE)
        /*0020*/ 	.word	0x00000000
.L_19:


//--------------------- .nv.compat                --------------------------
	.section	.nv.compat,"",@"SHT_CUDA_COMPAT_INFO"
	.align	4
        /*0000*/ 	.byte	0x02, 0x09, 0x01, 0x00, 0x02, 0x02, 0x04, 0x00, 0x02, 0x05, 0x05, 0x00, 0x03, 0x07, 0x01, 0x01
        /*0010*/ 	.byte	0x02, 0x03, 0x01, 0x00, 0x02, 0x06, 0x01, 0x00, 0x04, 0x0b, 0x08, 0x00, 0x00, 0x00, 0x00, 0x00
        /*0020*/ 	.byte	0x00, 0x00, 0x00, 0x00


//--------------------- .nv.info._ZN7cutlass13device_kernelINS_4gemm6kernel13GemmUniversalIN4cute5tupleIJiiiiEEENS1_10collective13CollectiveMmaINS1_34MainloopSm90TmaGmmaWarpSpecializedILi4ENS5_IJNS4_1CILi1EEESB_SB_EEENS1_35KernelTmaWarpSpecializedCooperativeEEENS5_IJNSA_ILi256EEENSA_ILi128EEENSA_ILi64EEEEEENS_10tfloat32_tENS5_IJlSB_lEEESJ_SK_NS4_8TiledMMAINS4_8MMA_AtomIJNS4_4SM904GMMA30MMA_64x128x8_F32TF32TF32_SS_TNILNSO_7ScaleInE1ELSQ_1EEEEEENS4_6LayoutINS5_IJNSA_ILi2EEESB_SB_EEENS5_IJSB_NSA_ILi0EEESW_EEEEENS5_IJNS4_10UnderscoreESZ_SZ_EEEEENS4_13SM90_TMA_LOADENS4_14ComposedLayoutINS4_7SwizzleILi3ELi4ELi3EEENS4_18smem_ptr_flag_bitsILi32EEENST_INS5_IJNSA_ILi8EEENSA_ILi32EEEEEENS5_IJS19_SB_EEEEEEEvNS4_8identityES12_S1D_vS1E_EENS_8epilogue10collective6detail29Sm90TmaWarpSpecializedAdapterINS1H_15DefaultEpilogueISJ_SK_SK_NS1G_6thread17LinearCombinationISJ_Li1EffLNS1L_9ScaleType4KindE0ELNS_15FloatRoundStyleE2ESJ_EENS1_15EpilogueDefaultEEEEEvvEEEEvNT_6ParamsE --------------------------
	.section	.nv.info._ZN7cutlass13device_kernelINS_4gemm6kernel13GemmUniversalIN4cute5tupleIJiiiiEEENS1_10collective13CollectiveMmaINS1_34MainloopSm90TmaGmmaWarpSpecializedILi4ENS5_IJNS4_1CILi1EEESB_SB_EEENS1_35KernelTmaWarpSpecializedCooperativeEEENS5_IJNSA_ILi256EEENSA_ILi128EEENSA_ILi64EEEEEENS_10tfloat32_tENS5_IJlSB_lEEESJ_SK_NS4_8TiledMMAINS4_8MMA_AtomIJNS4_4SM904GMMA30MMA_64x128x8_F32TF32TF32_SS_TNILNSO_7ScaleInE1ELSQ_1EEEEEENS4_6LayoutINS5_IJNSA_ILi2EEESB_SB_EEENS5_IJSB_NSA_ILi0EEESW_EEEEENS5_IJNS4_10UnderscoreESZ_SZ_EEEEENS4_13SM90_TMA_LOADENS4_14ComposedLayoutINS4_7SwizzleILi3ELi4ELi3EEENS4_18smem_ptr_flag_bitsILi32EEENST_INS5_IJNSA_ILi8EEENSA_ILi32EEEEEENS5_IJS19_SB_EEEEEEEvNS4_8identityES12_S1D_vS1E_EENS_8epilogue10collective6detail29Sm90TmaWarpSpecializedAdapterINS1H_15DefaultEpilogueISJ_SK_SK_NS1G_6thread17LinearCombinationISJ_Li1EffLNS1L_9ScaleType4KindE0ELNS_15FloatRoundStyleE2ESJ_EENS1_15EpilogueDefaultEEEEEvvEEEEvNT_6ParamsE,"",@"SHT_CUDA_INFO"
	.sectionflags	@""
	.align	4


	//----- nvinfo : EIATTR_CUDA_API_VERSION
	.align		4
        /*0000*/ 	.byte	0x04, 0x37
        /*0002*/ 	.short	(.L_21 - .L_20)
.L_20:
        /*0004*/ 	.word	0x00000082


	//----- nvinfo : EIATTR_KPARAM_INFO
	.align		4
.L_21:
        /*0008*/ 	.byte	0x04, 0x17
        /*000a*/ 	.short	(.L_23 - .L_22)
.L_22:
        /*000c*/ 	.word	0x00000000
        /*0010*/ 	.short	0x0000
        /*0012*/ 	.short	0x0070
        /*0014*/ 	.byte	0x00, 0xf0, 0x01, 0x10


	//----- nvinfo : EIATTR_SPARSE_MMA_MASK
	.align		4
.L_23:
        /*0018*/ 	.byte	0x03, 0x50
        /*001a*/ 	.short	0x0000


	//----- nvinfo : EIATTR_MAXREG_COUNT
	.align		4
        /*001c*/ 	.byte	0x03, 0x1b
        /*001e*/ 	.short	0x00a8


	//----- nvinfo : EIATTR_NUM_BARRIERS
	.align		4
        /*0020*/ 	.byte	0x02, 0x4c
        /*0022*/ 	.byte	0x01
	.zero		1


	//----- nvinfo : EIATTR_EXTERNS
	.align		4
        /*0024*/ 	.byte	0x04, 0x0f
        /*0026*/ 	.short	(.L_25 - .L_24)


	//   ....[0]....
	.align		4
.L_24:
        /*0028*/ 	.word	index@(__assertfail)


	//----- nvinfo : EIATTR_MERCURY_ISA_VERSION
	.align		4
.L_25:
        /*002c*/ 	.byte	0x03, 0x5f
        /*002e*/ 	.short	0x0101


	//----- nvinfo : EIATTR_INT_WARP_WIDE_INSTR_OFFSETS
	.align		4
        /*0030*/ 	.byte	0x04, 0x31
        /*0032*/ 	.short	(.L_27 - .L_26)


	//   ....[0]....
.L_26:
        /*0034*/ 	.word	0x000003b0


	//   ....[1]....
        /*0038*/ 	.word	0x000003e0


	//   ....[2]....
        /*003c*/ 	.word	0x000004c0


	//----- nvinfo : EIATTR_COOP_GROUP_MASK_REGIDS
	.align		4
.L_27:
        /*0040*/ 	.byte	0x04, 0x29
        /*0042*/ 	.short	(.L_29 - .L_28)


	//   ....[0]....
.L_28:
        /*0044*/ 	.word	0xffffffff


	//   ....[1]....
        /*0048*/ 	.word	0xffffffff


	//   ....[2]....
        /*004c*/ 	.word	0xffffffff


	//   ....[3]....
        /*0050*/ 	.word	0xffffffff


	//   ....[4]....
        /*0054*/ 	.word	0xffffffff


	//----- nvinfo : EIATTR_COOP_GROUP_INSTR_OFFSETS
	.align		4
.L_29:
        /*0058*/ 	.byte	0x04, 0x28
        /*005a*/ 	.short	(.L_31 - .L_30)


	//   ....[0]....
.L_30:
        /*005c*/ 	.word	0x00000060


	//   ....[1]....
        /*0060*/ 	.word	0x00000070


	//   ....[2]....
        /*0064*/ 	.word	0x00000130


	//   ....[3]....
        /*0068*/ 	.word	0x000002c0


	//   ....[4]....
        /*006c*/ 	.word	0x00000f70


	//----- nvinfo : EIATTR_REG_RECONFIG
	.align		4
.L_31:
        /*0070*/ 	.byte	0x01, 0x54
	.zero		2


	//----- nvinfo : EIATTR_SYSCALL_OFFSETS
	.align		4
        /*0074*/ 	.byte	0x04, 0x46
        /*0076*/ 	.short	(.L_33 - .L_32)


	//   ....[0]....
.L_32:
        /*0078*/ 	.word	0x00001130


	//----- nvinfo : EIATTR_MBARRIER_INSTR_OFFSETS
	.align		4
.L_33:
        /*007c*/ 	.byte	0x04, 0x39
        /*007e*/ 	.short	(.L_35 - .L_34)


	//   ....[0]....
.L_34:
        /*0080*/ 	.word	0x00000230
        /*0084*/ 	.word	0x000000ff
        /*0088*/ 	.word	0x00000000
        /*008c*/ 	.short	0x0100
        /*008e*/ 	.byte	0x08
	.zero		1


	//   ....[1]....
        /*0090*/ 	.word	0x00000240
        /*0094*/ 	.word	0x000000ff
        /*0098*/ 	.word	0x00000020
        /*009c*/ 	.short	0x0100
        /*009e*/ 	.byte	0x08
	.zero		1


	//   ....[2]....
        /*00a0*/ 	.word	0x00000250
        /*00a4*/ 	.word	0x000000ff
        /*00a8*/ 	.word	0x00000008
        /*00ac*/ 	.short	0x0100
        /*00ae*/ 	.byte	0x08
	.zero		1


	//   ....[3]....
        /*00b0*/ 	.word	0x00000260
        /*00b4*/ 	.word	0x000000ff
        /*00b8*/ 	.word	0x00000028
        /*00bc*/ 	.short	0x0100
        /*00be*/ 	.byte	0x08
	.zero		1


	//   ....[4]....
        /*00c0*/ 	.word	0x00000270
        /*00c4*/ 	.word	0x000000ff
        /*00c8*/ 	.word	0x00000010
        /*00cc*/ 	.short	0x0100
        /*00ce*/ 	.byte	0x08
	.zero		1


	//   ....[5]....
        /*00d0*/ 	.word	0x00000280
        /*00d4*/ 	.word	0x000000ff
        /*00d8*/ 	.word	0x00000030
        /*00dc*/ 	.short	0x0100
        /*00de*/ 	.byte	0x08
	.zero		1


	//   ....[6]....
        /*00e0*/ 	.word	0x00000290
        /*00e4*/ 	.word	0x000000ff
        /*00e8*/ 	.word	0x00000018
        /*00ec*/ 	.short	0x0100
        /*00ee*/ 	.byte	0x08
	.zero		1


	//   ....[7]....
        /*00f0*/ 	.word	0x000002a0
        /*00f4*/ 	.word	0x000000ff
        /*00f8*/ 	.word	0x00000038
        /*00fc*/ 	.short	0x0100
        /*00fe*/ 	.byte	0x08
	.zero		1


	//   ....[8]....
        /*0100*/ 	.word	0x00000530
        /*0104*/ 	.word	0x000000ff
        /*0108*/ 	.word	0x00000050
        /*010c*/ 	.short	0x0100
        /*010e*/ 	.byte	0x06
	.zero		1


	//   ....[9]....
        /*0110*/ 	.word	0x00000590
        /*0114*/ 	.word	0x000000ff
        /*0118*/ 	.word	0x00000058
        /*011c*/ 	.short	0x0100
        /*011e*/ 	.byte	0x06
	.zero		1


	//   ....[10]....
        /*0120*/ 	.word	0x000011b0
        /*0124*/ 	.word	0x00000003
        /*0128*/ 	.word	0x00000000
        /*012c*/ 	.short	0x010a
        /*012e*/ 	.byte	0x3f
	.zero		1


	//   ....[11]....
        /*0130*/ 	.word	0x000011f0
        /*0134*/ 	.word	0x00000003
        /*0138*/ 	.word	0x00000000
        /*013c*/ 	.short	0x010a
        /*013e*/ 	.byte	0x3f
	.zero		1


	//   ....[12]....
        /*0140*/ 	.word	0x000019e0
        /*0144*/ 	.word	0x000000ff
        /*0148*/ 	.word	0x00000000
        /*014c*/ 	.short	0x010a
        /*014e*/ 	.byte	0x09
	.zero		1


	//   ....[13]....
        /*0150*/ 	.word	0x00001a20
        /*0154*/ 	.word	0x000000ff
        /*0158*/ 	.word	0x00000000
        /*015c*/ 	.short	0x010a
        /*015e*/ 	.byte	0x09
	.zero		1


	//   ....[14]....
        /*0160*/ 	.word	0x000020d0
        /*0164*/ 	.word	0x000000ff
        /*0168*/ 	.word	0x00000000
        /*016c*/ 	.short	0x0101
        /*016e*/ 	.byte	0x08
	.zero		1


	//   ....[15]....
        /*0170*/ 	.word	0x000022b0
        /*0174*/ 	.word	0x000000ff
        /*0178*/ 	.word	0x00000000
        /*017c*/ 	.short	0x0101
        /*017e*/ 	.byte	0x04
	.zero		1


	//   ....[16]....
        /*0180*/ 	.word	0x0000b750
        /*0184*/ 	.word	0x0000000c
        /*0188*/ 	.word	0x00000020
        /*018c*/ 	.short	0x010a
        /*018e*/ 	.byte	0x3f
	.zero		1


	//   ....[17]....
        /*0190*/ 	.word	0x0000bbd0
        /*0194*/ 	.word	0x00000005
        /*0198*/ 	.word	0x00000058
        /*019c*/ 	.short	0x0101
        /*019e*/ 	.byte	0x3f
	.zero		1


	//   ....[18]....
        /*01a0*/ 	.word	0x0000c2d0
        /*01a4*/ 	.word	0x00000007
        /*01a8*/ 	.word	0x00000000
        /*01ac*/ 	.short	0x010a
        /*01ae*/ 	.byte	0x3f
	.zero		1


	//   ....[19]....
        /*01b0*/ 	.word	0x0000c350
        /*01b4*/ 	.word	0x00000006
        /*01b8*/ 	.word	0x00000000
        /*01bc*/ 	.short	0x010a
        /*01be*/ 	.byte	0x3f
	.zero		1


	//   ....[20]....
        /*01c0*/ 	.word	0x0000c3e0
        /*01c4*/ 	.word	0x00000007
        /*01c8*/ 	.word	0x00000000
        /*01cc*/ 	.short	0x010a
        /*01ce*/ 	.byte	0x3f
	.zero		1


	//   ....[21]....
        /*01d0*/ 	.word	0x0000c470
        /*01d4*/ 	.word	0x00000005
        /*01d8*/ 	.word	0x00000000
        /*01dc*/ 	.short	0x010a
        /*01de*/ 	.byte	0x3f
	.zero		1


	//   ....[22]....
        /*01e0*/ 	.word	0x0000c4d0
        /*01e4*/ 	.word	0x00000003
        /*01e8*/ 	.word	0x00000000
        /*01ec*/ 	.short	0x010a
        /*01ee*/ 	.byte	0x3f
	.zero		1


	//   ....[23]....
        /*01f0*/ 	.word	0x0000c530
        /*01f4*/ 	.word	0x00000004
        /*01f8*/ 	.word	0x00000000
        /*01fc*/ 	.short	0x010a
        /*01fe*/ 	.byte	0x3f
	.zero		1


	//   ....[24]....
        /*0200*/ 	.word	0x0000c600
        /*0204*/ 	.word	0x0000000c
        /*0208*/ 	.word	0x00000020
        /*020c*/ 	.short	0x010a
        /*020e*/ 	.byte	0x3f
	.zero		1


	//   ....[25]....
        /*0210*/ 	.word	0x0000c6d0
        /*0214*/ 	.word	0x00000007
        /*0218*/ 	.word	0x00000000
        /*021c*/ 	.short	0x010a
        /*021e*/ 	.byte	0x3f
	.zero		1


	//   ....[26]....
        /*0220*/ 	.word	0x0000c720
        /*0224*/ 	.word	0x00000006
        /*0228*/ 	.word	0x00000000
        /*022c*/ 	.short	0x010a
        /*022e*/ 	.byte	0x3f
	.zero		1


	//   ....[27]....
        /*0230*/ 	.word	0x0000c770
        /*0234*/ 	.word	0x00000007
        /*0238*/ 	.word	0x00000000
        /*023c*/ 	.short	0x010a
        /*023e*/ 	.byte	0x3f
	.zero		1


	//----- nvinfo : EIATTR_NUM_MBARRIERS
	.align		4
.L_35:
        /*0240*/ 	.byte	0x03, 0x38
        /*0242*/ 	.short	0x000a


	//----- nvinfo : EIATTR_EXIT_INSTR_OFFSETS
	.align		4
        /*0244*/ 	.byte	0x04, 0x1c
        /*0246*/ 	.short	(.L_37 - .L_36)


	//   ....[0]....
.L_36:
        /*0248*/ 	.word	0x000005e0


	//   ....[1]....
        /*024c*/ 	.word	0x00000ea0


	//   ....[2]....
        /*0250*/ 	.word	0x0000adc0


	//   ....[3]....
        /*0254*/ 	.word	0x0000b3f0


	//   ....[4]....
        /*0258*/ 	.word	0x0000c4c0


	//----- nvinfo : EIATTR_MAX_THREADS
	.align		4
.L_37:
        /*025c*/ 	.byte	0x04, 0x05
        /*025e*/ 	.short	(.L_39 - .L_38)
.L_38:
        /*0260*/ 	.word	0x00000180
        /*0264*/ 	.word	0x00000001
        /*0268*/ 	.word	0x00000001


	//----- nvinfo : EIATTR_CRS_STACK_SIZE
	.align		4
.L_39:
        /*026c*/ 	.byte	0x04, 0x1e
        /*026e*/ 	.short	(.L_41 - .L_40)
.L_40:
        /*0270*/ 	.word	0x00000000


	//----- nvinfo : EIATTR_CBANK_PARAM_SIZE
	.align		4
.L_41:
        /*0274*/ 	.byte	0x03, 0x19
        /*0276*/ 	.short	0x0470


	//----- nvinfo : EIATTR_PARAM_CBANK
	.align		4
        /*0278*/ 	.byte	0x04, 0x0a
        /*027a*/ 	.short	(.L_43 - .L_42)
	.align		4
.L_42:
        /*027c*/ 	.word	index@(.nv.constant0._ZN7cutlass13device_kernelINS_4gemm6kernel13GemmUniversalIN4cute5tupleIJiiiiEEENS1_10collective13CollectiveMmaINS1_34MainloopSm90TmaGmmaWarpSpecializedILi4ENS5_IJNS4_1CILi1EEESB_SB_EEENS1_35KernelTmaWarpSpecializedCooperativeEEENS5_IJNSA_ILi256EEENSA_ILi128EEENSA_ILi64EEEEEENS_10tfloat32_tENS5_IJlSB_lEEESJ_SK_NS4_8TiledMMAINS4_8MMA_AtomIJNS4_4SM904GMMA30MMA_64x128x8_F32TF32TF32_SS_TNILNSO_7ScaleInE1ELSQ_1EEEEEENS4_6LayoutINS5_IJNSA_ILi2EEESB_SB_EEENS5_IJSB_NSA_ILi0EEESW_EEEEENS5_IJNS4_10UnderscoreESZ_SZ_EEEEENS4_13SM90_TMA_LOADENS4_14ComposedLayoutINS4_7SwizzleILi3ELi4ELi3EEENS4_18smem_ptr_flag_bitsILi32EEENST_INS5_IJNSA_ILi8EEENSA_ILi32EEEEEENS5_IJS19_SB_EEEEEEEvNS4_8identityES12_S1D_vS1E_EENS_8epilogue10collective6detail29Sm90TmaWarpSpecializedAdapterINS1H_15DefaultEpilogueISJ_SK_SK_NS1G_6thread17LinearCombinationISJ_Li1EffLNS1L_9ScaleType4KindE0ELNS_15FloatRoundStyleE2ESJ_EENS1_15EpilogueDefaultEEEEEvvEEEEvNT_6ParamsE)
        /*0280*/ 	.short	0x0210
        /*0282*/ 	.short	0x0470


	//----- nvinfo : EIATTR_SW_WAR
	.align		4
.L_43:
        /*0284*/ 	.byte	0x04, 0x36
        /*0286*/ 	.short	(.L_45 - .L_44)
.L_44:
        /*0288*/ 	.word	0x00000008
.L_45:


//--------------------- .nv.callgraph             --------------------------
	.section	.nv.callgraph,"",@"SHT_CUDA_CALLGRAPH"
	.align	4
	.sectionentsize	8
	.align		4
        /*0000*/ 	.word	0x00000000
	.align		4
        /*0004*/ 	.word	0xffffffff
	.align		4
        /*0008*/ 	.word	index@(_ZN7cutlass13device_kernelINS_4gemm6kernel13GemmUniversalIN4cute5tupleIJiiiiEEENS1_10collective13CollectiveMmaINS1_34MainloopSm90TmaGmmaWarpSpecializedILi4ENS5_IJNS4_1CILi1EEESB_SB_EEENS1_35KernelTmaWarpSpecializedCooperativeEEENS5_IJNSA_ILi256EEENSA_ILi128EEENSA_ILi64EEEEEENS_10tfloat32_tENS5_IJlSB_lEEESJ_SK_NS4_8TiledMMAINS4_8MMA_AtomIJNS4_4SM904GMMA30MMA_64x128x8_F32TF32TF32_SS_TNILNSO_7ScaleInE1ELSQ_1EEEEEENS4_6LayoutINS5_IJNSA_ILi2EEESB_SB_EEENS5_IJSB_NSA_ILi0EEESW_EEEEENS5_IJNS4_10UnderscoreESZ_SZ_EEEEENS4_13SM90_TMA_LOADENS4_14ComposedLayoutINS4_7SwizzleILi3ELi4ELi3EEENS4_18smem_ptr_flag_bitsILi32EEENST_INS5_IJNSA_ILi8EEENSA_ILi32EEEEEENS5_IJS19_SB_EEEEEEEvNS4_8identityES12_S1D_vS1E_EENS_8epilogue10collective6detail29Sm90TmaWarpSpecializedAdapterINS1H_15DefaultEpilogueISJ_SK_SK_NS1G_6thread17LinearCombinationISJ_Li1EffLNS1L_9ScaleType4KindE0ELNS_15FloatRoundStyleE2ESJ_EENS1_15EpilogueDefaultEEEEEvvEEEEvNT_6ParamsE)
	.align		4
        /*000c*/ 	.word	index@(__assertfail)
	.align		4
        /*0010*/ 	.word	0x00000000
	.align		4
        /*0014*/ 	.word	0xfffffffe
	.align		4
        /*0018*/ 	.word	0x00000000
	.align		4
        /*001c*/ 	.word	0xfffffffd
	.align		4
        /*0020*/ 	.word	0x00000000
	.align		4
        /*0024*/ 	.word	0xfffffffc


//--------------------- .nv.constant4             --------------------------
	.section	.nv.constant4,"a",@progbits
	.align	8
	.align		8
.nv.constant4:
        /*0000*/ 	.dword	__assertfail
	.align		8
        /*0008*/ 	.dword	__unnamed_1
	.align		8
        /*0010*/ 	.dword	_ZN40_INTERNAL_c7dfc7d6_4_k_cu_13a009d5_247934cuda3std3__45__cpo5beginE
	.align		8
        /*0018*/ 	.dword	_ZN40_INTERNAL_c7dfc7d6_4_k_cu_13a009d5_247934cuda3std3__45__cpo3endE
	.align		8
        /*0020*/ 	.dword	_ZN40_INTERNAL_c7dfc7d6_4_k_cu_13a009d5_247934cuda3std3__45__cpo6cbeginE
	.align		8
        /*0028*/ 	.dword	_ZN40_INTERNAL_c7dfc7d6_4_k_cu_13a009d5_247934cuda3std3__45__cpo4cendE
	.align		8
        /*0030*/ 	.dword	_ZN40_INTERNAL_c7dfc7d6_4_k_cu_13a009d5_247934cuda3std3__442_GLOBAL__N__c7dfc7d6_4_k_cu_13a009d5_247936ignoreE
	.align		8
        /*0038*/ 	.dword	_ZN40_INTERNAL_c7dfc7d6_4_k_cu_13a009d5_247934cuda3std3__419piecewise_constructE
	.align		8
        /*0040*/ 	.dword	_ZN40_INTERNAL_c7dfc7d6_4_k_cu_13a009d5_247934cuda3std3__48in_placeE
	.align		8
        /*0048*/ 	.dword	_ZN40_INTERNAL_c7dfc7d6_4_k_cu_13a009d5_247934cuda3std6ranges3__45__cpo4swapE
	.align		8
        /*0050*/ 	.dword	_ZN40_INTERNAL_c7dfc7d6_4_k_cu_13a009d5_247934cuda3std6ranges3__45__cpo9iter_moveE
	.align		8
        /*0058*/ 	.dword	_ZN40_INTERNAL_c7dfc7d6_4_k_cu_13a009d5_247934cute7productE
	.align		8
        /*0060*/ 	.dword	_ZN40_INTERNAL_c7dfc7d6_4_k_cu_13a009d5_247934cute1_E
	.align		8
        /*0068*/ 	.dword	$str$22
	.align		8
        /*0070*/ 	.dword	$str$23


//--------------------- .text._ZN7cutlass13device_kernelINS_4gemm6kernel13GemmUniversalIN4cute5tupleIJiiiiEEENS1_10collective13CollectiveMmaINS1_34MainloopSm90TmaGmmaWarpSpecializedILi4ENS5_IJNS4_1CILi1EEESB_SB_EEENS1_35KernelTmaWarpSpecializedCooperativeEEENS5_IJNSA_ILi256EEENSA_ILi128EEENSA_ILi64EEEEEENS_10tfloat32_tENS5_IJlSB_lEEESJ_SK_NS4_8TiledMMAINS4_8MMA_AtomIJNS4_4SM904GMMA30MMA_64x128x8_F32TF32TF32_SS_TNILNSO_7ScaleInE1ELSQ_1EEEEEENS4_6LayoutINS5_IJNSA_ILi2EEESB_SB_EEENS5_IJSB_NSA_ILi0EEESW_EEEEENS5_IJNS4_10UnderscoreESZ_SZ_EEEEENS4_13SM90_TMA_LOADENS4_14ComposedLayoutINS4_7SwizzleILi3ELi4ELi3EEENS4_18smem_ptr_flag_bitsILi32EEENST_INS5_IJNSA_ILi8EEENSA_ILi32EEEEEENS5_IJS19_SB_EEEEEEEvNS4_8identityES12_S1D_vS1E_EENS_8epilogue10collective6detail29Sm90TmaWarpSpecializedAdapterINS1H_15DefaultEpilogueISJ_SK_SK_NS1G_6thread17LinearCombinationISJ_Li1EffLNS1L_9ScaleType4KindE0ELNS_15FloatRoundStyleE2ESJ_EENS1_15EpilogueDefaultEEEEEvvEEEEvNT_6ParamsE --------------------------
	.section	.text._ZN7cutlass13device_kernelINS_4gemm6kernel13GemmUniversalIN4cute5tupleIJiiiiEEENS1_10collective13CollectiveMmaINS1_34MainloopSm90TmaGmmaWarpSpecializedILi4ENS5_IJNS4_1CILi1EEESB_SB_EEENS1_35KernelTmaWarpSpecializedCooperativeEEENS5_IJNSA_ILi256EEENSA_ILi128EEENSA_ILi64EEEEEENS_10tfloat32_tENS5_IJlSB_lEEESJ_SK_NS4_8TiledMMAINS4_8MMA_AtomIJNS4_4SM904GMMA30MMA_64x128x8_F32TF32TF32_SS_TNILNSO_7ScaleInE1ELSQ_1EEEEEENS4_6LayoutINS5_IJNSA_ILi2EEESB_SB_EEENS5_IJSB_NSA_ILi0EEESW_EEEEENS5_IJNS4_10UnderscoreESZ_SZ_EEEEENS4_13SM90_TMA_LOADENS4_14ComposedLayoutINS4_7SwizzleILi3ELi4ELi3EEENS4_18smem_ptr_flag_bitsILi32EEENST_INS5_IJNSA_ILi8EEENSA_ILi32EEEEEENS5_IJS19_SB_EEEEEEEvNS4_8identityES12_S1D_vS1E_EENS_8epilogue10collective6detail29Sm90TmaWarpSpecializedAdapterINS1H_15DefaultEpilogueISJ_SK_SK_NS1G_6thread17LinearCombinationISJ_Li1EffLNS1L_9ScaleType4KindE0ELNS_15FloatRoundStyleE2ESJ_EENS1_15EpilogueDefaultEEEEEvvEEEEvNT_6ParamsE,"ax",@progbits
	.align	128
.text._ZN7cutlass13device_kernelINS_4gemm6kernel13GemmUniversalIN4cute5tupleIJiiiiEEENS1_10collective13CollectiveMmaINS1_34MainloopSm90TmaGmmaWarpSpecializedILi4ENS5_IJNS4_1CILi1EEESB_SB_EEENS1_35KernelTmaWarpSpecializedCooperativeEEENS5_IJNSA_ILi256EEENSA_ILi128EEENSA_ILi64EEEEEENS_10tfloat32_tENS5_IJlSB_lEEESJ_SK_NS4_8TiledMMAINS4_8MMA_AtomIJNS4_4SM904GMMA30MMA_64x128x8_F32TF32TF32_SS_TNILNSO_7ScaleInE1ELSQ_1EEEEEENS4_6LayoutINS5_IJNSA_ILi2EEESB_SB_EEENS5_IJSB_NSA_ILi0EEESW_EEEEENS5_IJNS4_10UnderscoreESZ_SZ_EEEEENS4_13SM90_TMA_LOADENS4_14ComposedLayoutINS4_7SwizzleILi3ELi4ELi3EEENS4_18smem_ptr_flag_bitsILi32EEENST_INS5_IJNSA_ILi8EEENSA_ILi32EEEEEENS5_IJS19_SB_EEEEEEEvNS4_8identityES12_S1D_vS1E_EENS_8epilogue10collective6detail29Sm90TmaWarpSpecializedAdapterINS1H_15DefaultEpilogueISJ_SK_SK_NS1G_6thread17LinearCombinationISJ_Li1EffLNS1L_9ScaleType4KindE0ELNS_15FloatRoundStyleE2ESJ_EENS1_15EpilogueDefaultEEEEEvvEEEEvNT_6ParamsE:
        .type           _ZN7cutlass13device_kernelINS_4gemm6kernel13GemmUniversalIN4cute5tupleIJiiiiEEENS1_10collective13CollectiveMmaINS1_34MainloopSm90TmaGmmaWarpSpecializedILi4ENS5_IJNS4_1CILi1EEESB_SB_EEENS1_35KernelTmaWarpSpecializedCooperativeEEENS5_IJNSA_ILi256EEENSA_ILi128EEENSA_ILi64EEEEEENS_10tfloat32_tENS5_IJlSB_lEEESJ_SK_NS4_8TiledMMAINS4_8MMA_AtomIJNS4_4SM904GMMA30MMA_64x128x8_F32TF32TF32_SS_TNILNSO_7ScaleInE1ELSQ_1EEEEEENS4_6LayoutINS5_IJNSA_ILi2EEESB_SB_EEENS5_IJSB_NSA_ILi0EEESW_EEEEENS5_IJNS4_10UnderscoreESZ_SZ_EEEEENS4_13SM90_TMA_LOADENS4_14ComposedLayoutINS4_7SwizzleILi3ELi4ELi3EEENS4_18smem_ptr_flag_bitsILi32EEENST_INS5_IJNSA_ILi8EEENSA_ILi32EEEEEENS5_IJS19_SB_EEEEEEEvNS4_8identityES12_S1D_vS1E_EENS_8epilogue10collective6detail29Sm90TmaWarpSpecializedAdapterINS1H_15DefaultEpilogueISJ_SK_SK_NS1G_6thread17LinearCombinationISJ_Li1EffLNS1L_9ScaleType4KindE0ELNS_15FloatRoundStyleE2ESJ_EENS1_15EpilogueDefaultEEEEEvvEEEEvNT_6ParamsE,@function
        .size           _ZN7cutlass13device_kernelINS_4gemm6kernel13GemmUniversalIN4cute5tupleIJiiiiEEENS1_10collective13CollectiveMmaINS1_34MainloopSm90TmaGmmaWarpSpecializedILi4ENS5_IJNS4_1CILi1EEESB_SB_EEENS1_35KernelTmaWarpSpecializedCooperativeEEENS5_IJNSA_ILi256EEENSA_ILi128EEENSA_ILi64EEEEEENS_10tfloat32_tENS5_IJlSB_lEEESJ_SK_NS4_8TiledMMAINS4_8MMA_AtomIJNS4_4SM904GMMA30MMA_64x128x8_F32TF32TF32_SS_TNILNSO_7ScaleInE1ELSQ_1EEEEEENS4_6LayoutINS5_IJNSA_ILi2EEESB_SB_EEENS5_IJSB_NSA_ILi0EEESW_EEEEENS5_IJNS4_10UnderscoreESZ_SZ_EEEEENS4_13SM90_TMA_LOADENS4_14ComposedLayoutINS4_7SwizzleILi3ELi4ELi3EEENS4_18smem_ptr_flag_bitsILi32EEENST_INS5_IJNSA_ILi8EEENSA_ILi32EEEEEENS5_IJS19_SB_EEEEEEEvNS4_8identityES12_S1D_vS1E_EENS_8epilogue10collective6detail29Sm90TmaWarpSpecializedAdapterINS1H_15DefaultEpilogueISJ_SK_SK_NS1G_6thread17LinearCombinationISJ_Li1EffLNS1L_9ScaleType4KindE0ELNS_15FloatRoundStyleE2ESJ_EENS1_15EpilogueDefaultEEEEEvvEEEEvNT_6ParamsE,(.L_x_320 - _ZN7cutlass13device_kernelINS_4gemm6kernel13GemmUniversalIN4cute5tupleIJiiiiEEENS1_10collective13CollectiveMmaINS1_34MainloopSm90TmaGmmaWarpSpecializedILi4ENS5_IJNS4_1CILi1EEESB_SB_EEENS1_35KernelTmaWarpSpecializedCooperativeEEENS5_IJNSA_ILi256EEENSA_ILi128EEENSA_ILi64EEEEEENS_10tfloat32_tENS5_IJlSB_lEEESJ_SK_NS4_8TiledMMAINS4_8MMA_AtomIJNS4_4SM904GMMA30MMA_64x128x8_F32TF32TF32_SS_TNILNSO_7ScaleInE1ELSQ_1EEEEEENS4_6LayoutINS5_IJNSA_ILi2EEESB_SB_EEENS5_IJSB_NSA_ILi0EEESW_EEEEENS5_IJNS4_10UnderscoreESZ_SZ_EEEEENS4_13SM90_TMA_LOADENS4_14ComposedLayoutINS4_7SwizzleILi3ELi4ELi3EEENS4_18smem_ptr_flag_bitsILi32EEENST_INS5_IJNSA_ILi8EEENSA_ILi32EEEEEENS5_IJS19_SB_EEEEEEEvNS4_8identityES12_S1D_vS1E_EENS_8epilogue10collective6detail29Sm90TmaWarpSpecializedAdapterINS1H_15DefaultEpilogueISJ_SK_SK_NS1G_6thread17LinearCombinationISJ_Li1EffLNS1L_9ScaleType4KindE0ELNS_15FloatRoundStyleE2ESJ_EENS1_15EpilogueDefaultEEEEEvvEEEEvNT_6ParamsE)
        .other          _ZN7cutlass13device_kernelINS_4gemm6kernel13GemmUniversalIN4cute5tupleIJiiiiEEENS1_10collective13CollectiveMmaINS1_34MainloopSm90TmaGmmaWarpSpecializedILi4ENS5_IJNS4_1CILi1EEESB_SB_EEENS1_35KernelTmaWarpSpecializedCooperativeEEENS5_IJNSA_ILi256EEENSA_ILi128EEENSA_ILi64EEEEEENS_10tfloat32_tENS5_IJlSB_lEEESJ_SK_NS4_8TiledMMAINS4_8MMA_AtomIJNS4_4SM904GMMA30MMA_64x128x8_F32TF32TF32_SS_TNILNSO_7ScaleInE1ELSQ_1EEEEEENS4_6LayoutINS5_IJNSA_ILi2EEESB_SB_EEENS5_IJSB_NSA_ILi0EEESW_EEEEENS5_IJNS4_10UnderscoreESZ_SZ_EEEEENS4_13SM90_TMA_LOADENS4_14ComposedLayoutINS4_7SwizzleILi3ELi4ELi3EEENS4_18smem_ptr_flag_bitsILi32EEENST_INS5_IJNSA_ILi8EEENSA_ILi32EEEEEENS5_IJS19_SB_EEEEEEEvNS4_8identityES12_S1D_vS1E_EENS_8epilogue10collective6detail29Sm90TmaWarpSpecializedAdapterINS1H_15DefaultEpilogueISJ_SK_SK_NS1G_6thread17LinearCombinationISJ_Li1EffLNS1L_9ScaleType4KindE0ELNS_15FloatRoundStyleE2ESJ_EENS1_15EpilogueDefaultEEEEEvvEEEEvNT_6ParamsE,@"STO_CUDA_ENTRY STV_DEFAULT"
_ZN7cutlass13device_kernelINS_4gemm6kernel13GemmUniversalIN4cute5tupleIJiiiiEEENS1_10collective13CollectiveMmaINS1_34MainloopSm90TmaGmmaWarpSpecializedILi4ENS5_IJNS4_1CILi1EEESB_SB_EEENS1_35KernelTmaWarpSpecializedCooperativeEEENS5_IJNSA_ILi256EEENSA_ILi128EEENSA_ILi64EEEEEENS_10tfloat32_tENS5_IJlSB_lEEESJ_SK_NS4_8TiledMMAINS4_8MMA_AtomIJNS4_4SM904GMMA30MMA_64x128x8_F32TF32TF32_SS_TNILNSO_7ScaleInE1ELSQ_1EEEEEENS4_6LayoutINS5_IJNSA_ILi2EEESB_SB_EEENS5_IJSB_NSA_ILi0EEESW_EEEEENS5_IJNS4_10UnderscoreESZ_SZ_EEEEENS4_13SM90_TMA_LOADENS4_14ComposedLayoutINS4_7SwizzleILi3ELi4ELi3EEENS4_18smem_ptr_flag_bitsILi32EEENST_INS5_IJNSA_ILi8EEENSA_ILi32EEEEEENS5_IJS19_SB_EEEEEEEvNS4_8identityES12_S1D_vS1E_EENS_8epilogue10collective6detail29Sm90TmaWarpSpecializedAdapterINS1H_15DefaultEpilogueISJ_SK_SK_NS1G_6thread17LinearCombinationISJ_Li1EffLNS1L_9ScaleType4KindE0ELNS_15FloatRoundStyleE2ESJ_EENS1_15EpilogueDefaultEEEEEvvEEEEvNT_6ParamsE:
[----:B------:R-:W0:Y:S01]  /*0000*/  LDC R1, c[0x0][0x28] ;  /* 0x00000a00ff017b82 */ /* 0x000e220000000800 */
[----:B------:R-:W1:Y:S01]  /*0010*/  S2R R18, SR_TID.X ;  /* 0x0000000000127919 */ /* 0x000e620000002100 */
[----:B------:R-:W-:Y:S01]  /*0020*/  ELECT P0, URZ, PT ;  /* 0x00000000003f782f */ /* 0x000fe20003800000 */
[----:B------:R-:W-:Y:S01]  /*0030*/  BSSY B0, `(.L_x_0) ;  /* 0x000000f000007945 */ /* 0x000fe20003800000 */
[--C-:B-1----:R-:W-:Y:S02]  /*0040*/  SHF.R.U32.HI R0, RZ, 0x5, R18.reuse ;  /* 0x00000005ff007819 */ /* 0x102fe40000011612 */
[----:B------:R-:W-:-:S03]  /*0050*/  SHF.R.U32.HI R22, RZ, 0x7, R18 ;  /* 0x00000007ff167819 */ /* 0x000fc60000011612 */
[----:B------:R-:W1:Y:S04]  /*0060*/  SHFL.IDX PT, R5, R0, RZ, 0x1f ;  /* 0x00001fff00057589 */ /* 0x000e6800000e0000 */
[----:B------:R2:W3:Y:S01]  /*0070*/  SHFL.IDX PT, R8, R22, RZ, 0x1f ;  /* 0x00001fff16087589 */ /* 0x0004e200000e0000 */
[----:B-1----:R-:W-:-:S13]  /*0080*/  ISETP.NE.OR P0, PT, R5, RZ, !P0 ;  /* 0x000000ff0500720c */ /* 0x002fda0004705670 */
[----:B0-23--:R-:W-:Y:S05]  /*0090*/  @P0 BRA `(.L_x_1) ;  /* 0x0000000000200947 */ /* 0x00dfea0003800000 */
[----:B------:R-:W-:Y:S02]  /*00a0*/  ULDC.64 UR4, c[0x0][0x198] ;  /* 0x0000660000047ab9 */ /* 0x000fe40000000a00 */
[----:B------:R-:W-:Y:S02]  /*00b0*/  UIADD3 UR6, UP0, UR4, 0xf0, URZ ;  /* 0x000000f004067890 */ /* 0x000fe4000ff1e03f */
[----:B------:R-:W-:Y:S02]  /*00c0*/  UIADD3 UR4, UP1, UR4, 0x1f0, URZ ;  /* 0x000001f004047890 */ /* 0x000fe4000ff3e03f */
[----:B------:R-:W-:Y:S02]  /*00d0*/  UIADD3.X UR7, URZ, UR5, URZ, UP0, !UPT ;  /* 0x000000053f077290 */ /* 0x000fe400087fe43f */
[----:B------:R-:W-:-:S07]  /*00e0*/  UIADD3.X UR5, URZ, UR5, URZ, UP1, !UPT ;  /* 0x000000053f057290 */ /* 0x000fce0008ffe43f */
[----:B------:R0:W-:Y:S02]  /*00f0*/  UTMACCTL.PF [UR6] ;  /* 0x00000000060079b9 */ /* 0x0001e40008040000 */
[----:B------:R0:W-:Y:S02]  /*0100*/  UTMACCTL.PF [UR4] ;  /* 0x00000000040079b9 */ /* 0x0001e40008040000 */
[----:B0-----:R-:W-:Y:S01]  /*0110*/  NOP ;  /* 0x0000000000007918 */ /* 0x001fe20000000000 */
.L_x_1:
[----:B------:R-:W-:Y:S05]  /*0120*/  BSYNC B0 ;  /* 0x0000000000007941 */ /* 0x000fea0003800000 */
.L_x_0:
[----:B------:R-:W0:Y:S02]  /*0130*/  SHFL.IDX PT, R2, R0, RZ, 0x1f ;  /* 0x00001fff00027589 */ /* 0x000e2400000e0000 */
[----:B0-----:R-:W-:-:S13]  /*0140*/  ISETP.NE.AND P0, PT, R2, RZ, PT ;  /* 0x000000ff0200720c */ /* 0x001fda0003f05270 */
[----:B------:R-:W-:Y:S05]  /*0150*/  @P0 BRA `(.L_x_2) ;  /* 0x0000000000580947 */ /* 0x000fea0003800000 */
[----:B------:R-:W0:Y:S01]  /*0160*/  S2UR UR8, SR_CgaCtaId ;  /* 0x00000000000879c3 */ /* 0x000e220000008800 */
[----:B------:R-:W-:Y:S01]  /*0170*/  UMOV UR4, 0x400 ;  /* 0x0000040000047882 */ /* 0x000fe20000000000 */
[----:B------:R-:W-:Y:S01]  /*0180*/  UMOV UR5, 0x1 ;  /* 0x0000000100057882 */ /* 0x000fe20000000000 */
[----:B------:R-:W-:Y:S01]  /*0190*/  UMOV UR6, 0x100 ;  /* 0x0000010000067882 */ /* 0x000fe20000000000 */
[----:B------:R-:W-:Y:S01]  /*01a0*/  ELECT P0, URZ, PT ;  /* 0x00000000003f782f */ /* 0x000fe20003800000 */
[----:B------:R-:W-:-:S04]  /*01b0*/  UIADD3 UR6, -UR6, 0x100000, URZ ;  /* 0x0010000006067890 */ /* 0x000fc8000fffe13f */
[----:B------:R-:W-:Y:S02]  /*01c0*/  USHF.L.U32 UR7, UR6, 0xb, URZ ;  /* 0x0000000b06077899 */ /* 0x000fe4000800063f */
[----:B------:R-:W-:Y:S02]  /*01d0*/  USHF.L.U32 UR6, UR6, 0x1, URZ ;  /* 0x0000000106067899 */ /* 0x000fe4000800063f */
[----:B0-----:R-:W-:Y:S02]  /*01e0*/  ULEA UR8, UR8, UR4, 0x18 ;  /* 0x0000000408087291 */ /* 0x001fe4000f8ec03f */
[----:B------:R-:W-:-:S04]  /*01f0*/  UIADD3 UR4, -UR5, 0x100000, URZ ;  /* 0x0010000005047890 */ /* 0x000fc8000fffe13f */
[----:B------:R-:W-:Y:S02]  /*0200*/  USHF.L.U32 UR5, UR4, 0xb, URZ ;  /* 0x0000000b04057899 */ /* 0x000fe4000800063f */
[----:B------:R-:W-:Y:S01]  /*0210*/  USHF.L.U32 UR4, UR4, 0x1, URZ ;  /* 0x0000000104047899 */ /* 0x000fe2000800063f */
[----:B------:R-:W0:Y:S11]  /*0220*/  FENCE.VIEW.ASYNC.S ;  /* 0x00000000000073c6 */ /* 0x000e360000000000 */
[----:B0-----:R0:W1:Y:S01]  /*0230*/  SYNCS.EXCH.64 URZ, [UR8], UR4 ;  /* 0x00000004083f75b2 */ /* 0x0010620008000100 */
[----:B------:R0:W2:Y:S01]  /*0240*/  SYNCS.EXCH.64 URZ, [UR8+0x20], UR6 ;  /* 0x00002006083f75b2 */ /* 0x0000a20008000100 */
[----:B------:R0:W3:Y:S01]  /*0250*/  SYNCS.EXCH.64 URZ, [UR8+0x8], UR4 ;  /* 0x00000804083f75b2 */ /* 0x0000e20008000100 */
[----:B------:R0:W4:Y:S01]  /*0260*/  SYNCS.EXCH.64 URZ, [UR8+0x28], UR6 ;  /* 0x00002806083f75b2 */ /* 0x0001220008000100 */
[----:B------:R0:W0:Y:S01]  /*0270*/  SYNCS.EXCH.64 URZ, [UR8+0x10], UR4 ;  /* 0x00001004083f75b2 */ /* 0x0000220008000100 */
[----:B------:R0:W0:Y:S01]  /*0280*/  SYNCS.EXCH.64 URZ, [UR8+0x30], UR6 ;  /* 0x00003006083f75b2 */ /* 0x0000220008000100 */
[----:B------:R0:W0:Y:S01]  /*0290*/  SYNCS.EXCH.64 URZ, [UR8+0x18], UR4 ;  /* 0x00001804083f75b2 */ /* 0x0000220008000100 */
[----:B------:R0:W0:Y:S01]  /*02a0*/  SYNCS.EXCH.64 URZ, [UR8+0x38], UR6 ;  /* 0x00003806083f75b2 */ /* 0x0000220008000100 */
[----:B------:R-:W-:Y:S01]  /*02b0*/  NOP ;  /* 0x0000000000007918 */ /* 0x000fe20000000000 */
.L_x_2:
[----:B------:R-:W5:Y:S01]  /*02c0*/  SHFL.IDX PT, R0, R0, RZ, 0x1f ;  /* 0x00001fff00007589 */ /* 0x000f6200000e0000 */
[----:B------:R-:W-:Y:S01]  /*02d0*/  ELECT P0, URZ, PT ;  /* 0x00000000003f782f */ /* 0x000fe20003800000 */
[----:B------:R-:W1:Y:S01]  /*02e0*/  LDC R2, c[0x0][0x65c] ;  /* 0x00019700ff027b82 */ /* 0x000e620000000800 */
[----:B------:R-:W-:Y:S01]  /*02f0*/  SHF.R.S32.HI R6, RZ, 0x1f, R5 ;  /* 0x0000001fff067819 */ /* 0x000fe20000011405 */
[----:B------:R-:W2:Y:S01]  /*0300*/  S2R R3, SR_CTAID.Y ;  /* 0x0000000000037919 */ /* 0x000ea20000002600 */
[----:B0-----:R-:W-:Y:S01]  /*0310*/  UMOV UR4, 0x20 ;  /* 0x0000002000047882 */ /* 0x001fe20000000000 */
[----:B------:R-:W-:Y:S01]  /*0320*/  ISETP.NE.AND P2, PT, R8, RZ, PT ;  /* 0x000000ff0800720c */ /* 0x000fe20003f45270 */
[----:B------:R-:W-:Y:S01]  /*0330*/  NOP ;  /* 0x0000000000007918 */ /* 0x000fe20000000000 */
[----:B------:R-:W0:Y:S01]  /*0340*/  S2R R4, SR_CTAID.X ;  /* 0x0000000000047919 */ /* 0x000e220000002500 */
[----:B------:R-:W-:Y:S01]  /*0350*/  LEA.HI R6, R6, R5, RZ, 0x2 ;  /* 0x0000000506067211 */ /* 0x000fe200078f10ff */
[----:B------:R-:W-:Y:S01]  /*0360*/  NOP ;  /* 0x0000000000007918 */ /* 0x000fe20000000000 */
[----:B-----5:R-:W-:-:S02]  /*0370*/  ISETP.NE.OR P0, PT, R0, RZ, !P0 ;  /* 0x000000ff0000720c */ /* 0x020fc40004705670 */
[----:B-1----:R-:W-:-:S04]  /*0380*/  ISETP.NE.AND P3, PT, R2, 0x1, PT ;  /* 0x000000010200780c */ /* 0x002fc80003f65270 */
[----:B------:R-:W-:Y:S02]  /*0390*/  P2R R0, PR, RZ, 0x8 ;  /* 0x00000008ff007803 */ /* 0x000fe40000000000 */
[----:B------:R-:W-:-:S05]  /*03a0*/  LOP3.LUT R0, R6, 0xfffffffc, RZ, 0xc0, !PT ;  /* 0xfffffffc06007812 */ /* 0x000fca00078ec0ff */
[----:B------:R-:W-:Y:S01]  /*03b0*/  VOTEU.ALL UP0, P0 ;  /* 0x00000000003f7886 */ /* 0x000fe20000000000 */
[----:B------:R-:W-:Y:S01]  /*03c0*/  IMAD.IADD R0, R5, 0x1, -R0 ;  /* 0x0000000105007824 */ /* 0x000fe200078e0a00 */
[----:B------:R-:W0:Y:S01]  /*03d0*/  @P3 LDC R17, c[0x0][0x10] ;  /* 0x00000400ff113b82 */ /* 0x000e220000000800 */
[----:B------:R-:W-:Y:S01]  /*03e0*/  VOTEU.ALL UP1, P0 ;  /* 0x00000000003f7886 */ /* 0x000fe20000020000 */
[----:B--2---:R-:W-:Y:S01]  /*03f0*/  @P3 IMAD.MOV.U32 R6, RZ, RZ, R3 ;  /* 0x000000ffff063224 */ /* 0x004fe200078e0003 */
[----:B------:R-:W-:Y:S01]  /*0400*/  @!UP0 UMOV UR6, 0x400 ;  /* 0x0000040000068882 */ /* 0x000fe20000000000 */
[----:B------:R-:W-:-:S04]  /*0410*/  @!UP0 UIADD3 UR4, -UR4, 0x100000, URZ ;  /* 0x0010000004048890 */ /* 0x000fc8000fffe13f */
[----:B------:R-:W-:Y:S02]  /*0420*/  @!UP0 USHF.L.U32 UR5, UR4, 0xb, URZ ;  /* 0x0000000b04058899 */ /* 0x000fe4000800063f */
[----:B------:R-:W-:Y:S01]  /*0430*/  @!UP0 USHF.L.U32 UR4, UR4, 0x1, URZ ;  /* 0x0000000104048899 */ /* 0x000fe2000800063f */
[----:B------:R-:W-:Y:S02]  /*0440*/  @P3 IMAD.MOV.U32 R7, RZ, RZ, RZ ;  /* 0x000000ffff073224 */ /* 0x000fe400078e00ff */
[----:B------:R-:W-:Y:S01]  /*0450*/  IMAD.MOV.U32 R5, RZ, RZ, RZ ;  /* 0x000000ffff057224 */ /* 0x000fe200078e00ff */
[----:B------:R-:W1:Y:S01]  /*0460*/  @!UP0 S2UR UR7, SR_CgaCtaId ;  /* 0x00000000000789c3 */ /* 0x000e620000008800 */
[----:B------:R-:W-:-:S07]  /*0470*/  @P3 IMAD.MOV.U32 R11, RZ, RZ, RZ ;  /* 0x000000ffff0b3224 */ /* 0x000fce00078e00ff */
[----:B------:R-:W2:Y:S01]  /*0480*/  @!P3 LDC R9, c[0x0][0xc] ;  /* 0x00000300ff09bb82 */ /* 0x000ea20000000800 */
[----:B0-----:R-:W-:-:S04]  /*0490*/  @P3 IMAD.WIDE.U32 R16, R4, R17, R6 ;  /* 0x0000001104103225 */ /* 0x001fc800078e0006 */
[----:B------:R-:W-:Y:S01]  /*04a0*/  @P3 IMAD.IADD R17, R17, 0x1, R11 ;  /* 0x0000000111113824 */ /* 0x000fe200078e020b */
[----:B-1----:R-:W-:Y:S01]  /*04b0*/  @!UP0 ULEA UR6, UR7, UR6, 0x18 ;  /* 0x0000000607068291 */ /* 0x002fe2000f8ec03f */
[----:B------:R-:W-:Y:S01]  /*04c0*/  VOTEU.ALL UP0, P0 ;  /* 0x00000000003f7886 */ /* 0x000fe20000000000 */
[----:B------:R-:W-:-:S04]  /*04d0*/  ISETP.NE.AND P0, PT, R0, 0x3, PT ;  /* 0x000000030000780c */ /* 0x000fc80003f05270 */
[----:B------:R-:W-:Y:S01]  /*04e0*/  ISETP.EQ.OR P0, PT, R0, RZ, !P0 ;  /* 0x000000ff0000720c */ /* 0x000fe20004702670 */
[----:B--2---:R-:W-:-:S03]  /*04f0*/  @!P3 IMAD.WIDE.U32 R6, R9, R3, R4 ;  /* 0x000000030906b225 */ /* 0x004fc600078e0004 */
[C---:B------:R-:W-:Y:S01]  /*0500*/  ISETP.EQ.AND P0, PT, R8.reuse, RZ, P0 ;  /* 0x000000ff0800720c */ /* 0x040fe20000702270 */
[----:B------:R-:W-:Y:S01]  /*0510*/  VIADD R8, R8, 0xffffffff ;  /* 0xffffffff08087836 */ /* 0x000fe20000000000 */
[----:B------:R-:W0:Y:S02]  /*0520*/  FENCE.VIEW.ASYNC.S ;  /* 0x00000000000073c6 */ /* 0x000e240000000000 */
[----:B0-----:R0:W3:Y:S01]  /*0530*/  @!UP0 SYNCS.EXCH.64 URZ, [UR6+0x50], UR4 ;  /* 0x00005004063f85b2 */ /* 0x0010e20008000100 */
[----:B------:R-:W-:Y:S01]  /*0540*/  @!P3 IMAD.MOV.U32 R16, RZ, RZ, R6 ;  /* 0x000000ffff10b224 */ /* 0x000fe200078e0006 */
[----:B------:R-:W-:Y:S01]  /*0550*/  SEL R19, RZ, 0x1, !P0 ;  /* 0x00000001ff137807 */ /* 0x000fe20004000000 */
[----:B------:R-:W-:Y:S01]  /*0560*/  @!P3 IMAD.MOV.U32 R17, RZ, RZ, R7 ;  /* 0x000000ffff11b224 */ /* 0x000fe200078e0007 */
[----:B------:R-:W-:-:S04]  /*0570*/  ISETP.GE.U32.AND P1, PT, R8, 0x2, PT ;  /* 0x000000020800780c */ /* 0x000fc80003f26070 */
[----:B------:R-:W-:Y:S01]  /*0580*/  SEL R19, R19, 0x2, P1 ;  /* 0x0000000213137807 */ /* 0x000fe20000800000 */
[----:B------:R0:W3:Y:S01]  /*0590*/  @!UP1 SYNCS.EXCH.64 URZ, [UR6+0x58], UR4 ;  /* 0x00005804063f95b2 */ /* 0x0000e20008000100 */
[----:B------:R-:W-:Y:S01]  /*05a0*/  NOP ;  /* 0x0000000000007918 */ /* 0x000fe20000000000 */
[----:B---34-:R-:W-:Y:S06]  /*05b0*/  BAR.SYNC.DEFER_BLOCKING 0x0 ;  /* 0x0000000000007b1d */ /* 0x018fec0000010000 */
[----:B------:R-:W-:Y:S05]  /*05c0*/  @!P2 BRA `(.L_x_3) ;  /* 0x000000a80000a947 */ /* 0x000fea0003800000 */
[----:B------:R-:W-:-:S13]  /*05d0*/  ISETP.GT.U32.AND P0, PT, R8, 0x1, PT ;  /* 0x000000010800780c */ /* 0x000fda0003f04070 */
[----:B0-----:R-:W-:Y:S05]  /*05e0*/  @P0 EXIT ;  /* 0x000000000000094d */ /* 0x001fea0003800000 */
[----:B------:R-:W-:Y:S01]  /*05f0*/  ULDC.64 UR4, c[0x0][0x650] ;  /* 0x0001940000047ab9 */ /* 0x000fe20000000a00 */
[----:B------:R-:W-:Y:S01]  /*0600*/  PRMT R0, RZ, 0x7610, R0 ;  /* 0x00007610ff007816 */ /* 0x000fe20000000000 */
[----:B------:R-:W-:Y:S01]  /*0610*/  IMAD.MOV.U32 R152, RZ, RZ, -0x1 ;  /* 0xffffffffff987424 */ /* 0x000fe200078e00ff */
[----:B------:R-:W-:Y:S01]  /*0620*/  ISETP.GE.U32.AND P0, PT, R16, UR4, PT ;  /* 0x0000000410007c0c */ /* 0x000fe2000bf06070 */
[----:B------:R-:W-:Y:S02]  /*0630*/  IMAD.MOV.U32 R153, RZ, RZ, -0x1 ;  /* 0xffffffffff997424 */ /* 0x000fe400078e00ff */
[----:B------:R-:W-:Y:S01]  /*0640*/  IMAD.MOV.U32 R23, RZ, RZ, -0x1 ;  /* 0xffffffffff177424 */ /* 0x000fe200078e00ff */
[----:B------:R-:W-:-:S13]  /*0650*/  ISETP.GE.U32.AND.EX P0, PT, R17, UR5, PT, P0 ;  /* 0x0000000511007c0c */ /* 0x000fda000bf06100 */
[----:B------:R-:W-:Y:S05]  /*0660*/  @P0 BRA `(.L_x_4) ;  /* 0x0000000400540947 */ /* 0x000fea0003800000 */
[----:B------:R-:W0:Y:S01]  /*0670*/  LDC.64 R14, c[0x0][0x628] ;  /* 0x00018a00ff0e7b82 */ /* 0x000e220000000a00 */
[----:B------:R-:W-:Y:S02]  /*0680*/  IMAD.MOV.U32 R6, RZ, RZ, R16 ;  /* 0x000000ffff067224 */ /* 0x000fe400078e0010 */
[----:B------:R-:W-:-:S05]  /*0690*/  IMAD.MOV.U32 R7, RZ, RZ, R17 ;  /* 0x000000ffff077224 */ /* 0x000fca00078e0011 */
[----:B------:R-:W1:Y:S08]  /*06a0*/  LDC R0, c[0x0][0x630] ;  /* 0x00018c00ff007b82 */ /* 0x000e700000000800 */
[----:B------:R-:W2:Y:S01]  /*06b0*/  LDC.64 R20, c[0x0][0x620] ;  /* 0x00018800ff147b82 */ /* 0x000ea20000000a00 */
[----:B0-----:R-:W-:-:S04]  /*06c0*/  ISETP.NE.U32.AND P0, PT, R14, RZ, PT ;  /* 0x000000ff0e00720c */ /* 0x001fc80003f05070 */
[----:B------:R-:W-:-:S13]  /*06d0*/  ISETP.NE.AND.EX P0, PT, R15, RZ, PT, P0 ;  /* 0x000000ff0f00720c */ /* 0x000fda0003f05300 */
[----:B-12---:R-:W-:Y:S05]  /*06e0*/  @!P0 BRA `(.L_x_5) ;  /* 0x0000000000288947 */ /* 0x006fea0003800000 */
[----:B------:R-:W0:Y:S02]  /*06f0*/  LDC R11, c[0x0][0x634] ;  /* 0x00018d00ff0b7b82 */ /* 0x000e240000000800 */
[----:B0-----:R-:W-:-:S05]  /*0700*/  IADD3 R11, P0, R16, R11, RZ ;  /* 0x0000000b100b7210 */ /* 0x001fca0007f1e0ff */
[----:B------:R-:W-:-:S04]  /*0710*/  IMAD.X R13, RZ, RZ, R17, P0 ;  /* 0x000000ffff0d7224 */ /* 0x000fc800000e0611 */
[----:B------:R-:W-:-:S04]  /*0720*/  IMAD.WIDE.U32 R6, R13, R14, RZ ;  /* 0x0000000e0d067225 */ /* 0x000fc800078e00ff */
[----:B------:R-:W-:-:S04]  /*0730*/  IMAD.WIDE.U32 R8, P0, R11, R15, R6 ;  /* 0x0000000f0b087225 */ /* 0x000fc80007800006 */
[----:B------:R-:W-:-:S04]  /*0740*/  IMAD.WIDE.U32 R6, R11, R14, RZ ;  /* 0x0000000e0b067225 */ /* 0x000fc800078e00ff */
[----:B------:R-:W-:Y:S01]  /*0750*/  IMAD.X R11, RZ, RZ, RZ, P0 ;  /* 0x000000ffff0b7224 */ /* 0x000fe200000e06ff */
[----:B------:R-:W-:Y:S01]  /*0760*/  IADD3 RZ, P0, R7, R8, RZ ;  /* 0x0000000807ff7210 */ /* 0x000fe20007f1e0ff */
[----:B------:R-:W-:-:S04]  /*0770*/  IMAD.MOV.U32 R10, RZ, RZ, R9 ;  /* 0x000000ffff0a7224 */ /* 0x000fc800078e0009 */
[----:B------:R-:W-:-:S08]  /*0780*/  IMAD.WIDE.U32.X R6, R13, R15, R10, P0 ;  /* 0x0000000f0d067225 */ /* 0x000fd000000e040a */
.L_x_5:
[-CC-:B------:R-:W-:Y:S01]  /*0790*/  SHF.R.U64 R23, R6, R0.reuse, R7.reuse ;  /* 0x0000000006177219 */ /* 0x180fe20000001207 */
[----:B------:R-:W0:Y:S01]  /*07a0*/  LDC R10, c[0x0][0x618] ;  /* 0x00018600ff0a7b82 */ /* 0x000e220000000800 */
[----:B------:R-:W-:Y:S01]  /*07b0*/  SHF.R.U32.HI R5, RZ, R0, R7 ;  /* 0x00000000ff057219 */ /* 0x000fe20000011607 */
[----:B------:R-:W-:Y:S01]  /*07c0*/  ULDC UR4, c[0x0][0x150] ;  /* 0x0000540000047ab9 */ /* 0x000fe20000000800 */
[----:B------:R-:W-:Y:S02]  /*07d0*/  IADD3 R9, P0, RZ, -R23, RZ ;  /* 0x80000017ff097210 */ /* 0x000fe40007f1e0ff */
[----:B------:R-:W-:-:S03]  /*07e0*/  I2FP.F32.U32 R0, R4 ;  /* 0x0000000400007245 */ /* 0x000fc60000201000 */
[----:B------:R-:W1:Y:S01]  /*07f0*/  LDC.64 R28, c[0x0][0x640] ;  /* 0x00019000ff1c7b82 */ /* 0x000e620000000a00 */
[----:B------:R-:W-:Y:S02]  /*0800*/  IMAD.X R11, RZ, RZ, ~R5, P0 ;  /* 0x000000ffff0b7224 */ /* 0x000fe400000e0e05 */
[----:B------:R-:W-:Y:S01]  /*0810*/  FMUL R0, R0, UR4 ;  /* 0x0000000400007c20 */ /* 0x000fe20008400000 */
[----:B------:R-:W-:Y:S01]  /*0820*/  IMAD.WIDE.U32 R6, R9, R20, R16 ;  /* 0x0000001409067225 */ /* 0x000fe200078e0010 */
[----:B------:R-:W-:-:S03]  /*0830*/  ULDC UR4, c[0x0][0x154] ;  /* 0x0000550000047ab9 */ /* 0x000fc60000000800 */
[----:B------:R-:W-:Y:S01]  /*0840*/  IMAD R8, R11, R20, RZ ;  /* 0x000000140b087224 */ /* 0x000fe200078e02ff */
[----:B------:R-:W2:Y:S01]  /*0850*/  LDC R5, c[0x0][0x144] ;  /* 0x00005100ff057b82 */ /* 0x000ea20000000800 */
[----:B------:R-:W3:Y:S02]  /*0860*/  F2I.U32.TRUNC.NTZ R0, R0 ;  /* 0x0000000000007305 */ /* 0x000ee4000020f000 */
[----:B------:R-:W-:-:S04]  /*0870*/  IMAD R9, R9, R21, R8 ;  /* 0x0000001509097224 */ /* 0x000fc800078e0208 */
[----:B------:R-:W-:Y:S01]  /*0880*/  IMAD.IADD R7, R7, 0x1, R9 ;  /* 0x0000000107077824 */ /* 0x000fe200078e0209 */
[----:B------:R-:W4:Y:S01]  /*0890*/  LDC R12, c[0x0][0x608] ;  /* 0x00018200ff0c7b82 */ /* 0x000f220000000800 */
[----:B------:R-:W-:-:S03]  /*08a0*/  IMAD.MOV.U32 R9, RZ, RZ, -0x1 ;  /* 0xffffffffff097424 */ /* 0x000fc600078e00ff */
[-CC-:B0-----:R-:W-:Y:S02]  /*08b0*/  SHF.R.U64 R20, R6, R10.reuse, R7.reuse ;  /* 0x0000000a06147219 */ /* 0x181fe40000001207 */
[----:B------:R-:W-:Y:S02]  /*08c0*/  I2FP.F32.U32 R6, R3 ;  /* 0x0000000300067245 */ /* 0x000fe40000201000 */
[----:B------:R-:W0:Y:S01]  /*08d0*/  LDC R26, c[0x0][0x658] ;  /* 0x00019600ff1a7b82 */ /* 0x000e220000000800 */
[----:B-1----:R-:W-:Y:S01]  /*08e0*/  ISETP.NE.U32.AND P0, PT, R28, RZ, PT ;  /* 0x000000ff1c00720c */ /* 0x002fe20003f05070 */
[----:B---3--:R-:W-:Y:S01]  /*08f0*/  IMAD.MOV R8, RZ, RZ, -R0 ;  /* 0x000000ffff087224 */ /* 0x008fe200078e0a00 */
[----:B------:R-:W-:Y:S01]  /*0900*/  SHF.R.U32.HI R7, RZ, R10, R7 ;  /* 0x0000000aff077219 */ /* 0x000fe20000011607 */
[----:B------:R-:W-:Y:S01]  /*0910*/  FMUL R6, R6, UR4 ;  /* 0x0000000406067c20 */ /* 0x000fe20008400000 */
[----:B------:R-:W-:-:S03]  /*0920*/  ISETP.NE.AND.EX P0, PT, R29, RZ, PT, P0 ;  /* 0x000000ff1d00720c */ /* 0x000fc60003f05300 */
[----:B------:R-:W1:Y:S01]  /*0930*/  LDC R14, c[0x0][0x148] ;  /* 0x00005200ff0e7b82 */ /* 0x000e620000000800 */
[----:B--2---:R-:W-:-:S07]  /*0940*/  IMAD R0, R5, R8, R4 ;  /* 0x0000000805007224 */ /* 0x004fce00078e0204 */
[----:B------:R-:W2:Y:S01]  /*0950*/  LDC R24, c[0x0][0x600] ;  /* 0x00018000ff187b82 */ /* 0x000ea20000000800 */
[-CC-:B----4-:R-:W-:Y:S02]  /*0960*/  SHF.R.U64 R30, R20, R12.reuse, R7.reuse ;  /* 0x0000000c141e7219 */ /* 0x190fe40000001207 */
[----:B------:R-:W-:Y:S01]  /*0970*/  SHF.R.U32.HI R5, RZ, R12, R7 ;  /* 0x0000000cff057219 */ /* 0x000fe20000011607 */
[----:B------:R-:W-:Y:S01]  /*0980*/  IMAD.MOV.U32 R7, RZ, RZ, 0x1 ;  /* 0x00000001ff077424 */ /* 0x000fe200078e00ff */
[----:B------:R3:W4:Y:S03]  /*0990*/  F2I.U32.TRUNC.NTZ R12, R6 ;  /* 0x00000006000c7305 */ /* 0x000726000020f000 */
[----:B------:R-:W1:Y:S01]  /*09a0*/  LDC R15, c[0x0][0x648] ;  /* 0x00019200ff0f7b82 */ /* 0x000e620000000800 */
[-C--:B0-----:R-:W-:Y:S02]  /*09b0*/  SHF.L.U32 R4, R9, R26.reuse, RZ ;  /* 0x0000001a09047219 */ /* 0x081fe400000006ff */
[----:B------:R-:W-:-:S02]  /*09c0*/  SHF.R.U64 R32, R30, R26, R5 ;  /* 0x0000001a1e207219 */ /* 0x000fc40000001205 */
[----:B------:R-:W-:Y:S02]  /*09d0*/  LOP3.LUT R11, RZ, R4, RZ, 0x33, !PT ;  /* 0x00000004ff0b7212 */ /* 0x000fe400078e33ff */
[-C--:B------:R-:W-:Y:S01]  /*09e0*/  SHF.R.U32.HI R5, RZ, R26.reuse, R5 ;  /* 0x0000001aff057219 */ /* 0x080fe20000011605 */
[----:B------:R-:W0:Y:S01]  /*09f0*/  LDC R21, c[0x0][0x638] ;  /* 0x00018e00ff157b82 */ /* 0x000e220000000800 */
[----:B------:R-:W-:Y:S01]  /*0a00*/  SHF.L.U32 R10, R7, R26, RZ ;  /* 0x0000001a070a7219 */ /* 0x000fe200000006ff */
[----:B------:R-:W-:-:S06]  /*0a10*/  IMAD.MOV.U32 R4, RZ, RZ, R32 ;  /* 0x000000ffff047224 */ /* 0x000fcc00078e0020 */
[----:B------:R-:W0:Y:S01]  /*0a20*/  LDC R152, c[0x0][0x610] ;  /* 0x00018400ff987b82 */ /* 0x000e220000000800 */
[----:B---34-:R-:W-:Y:S05]  /*0a30*/  @!P0 BRA `(.L_x_6) ;  /* 0x0000000000288947 */ /* 0x018fea0003800000 */
[----:B------:R-:W3:Y:S02]  /*0a40*/  LDC R9, c[0x0][0x64c] ;  /* 0x00019300ff097b82 */ /* 0x000ee40000000800 */
[----:B---3--:R-:W-:-:S05]  /*0a50*/  IADD3 R9, P0, R32, R9, RZ ;  /* 0x0000000920097210 */ /* 0x008fca0007f1e0ff */
        /* <DEDUP_REMOVED lines=8> */
.L_x_6:
[----:B-1----:R-:W-:Y:S01]  /*0ae0*/  SHF.R.U64 R4, R4, R15, R5 ;  /* 0x0000000f04047219 */ /* 0x002fe20000001205 */
[----:B--2---:R-:W-:Y:S01]  /*0af0*/  VIADD R5, R24, 0xffffffff ;  /* 0xffffffff18057836 */ /* 0x004fe20000000000 */
[----:B------:R-:W-:Y:S01]  /*0b00*/  LOP3.LUT R11, R30, R11, RZ, 0xc0, !PT ;  /* 0x0000000b1e0b7212 */ /* 0x000fe200078ec0ff */
[----:B------:R-:W-:Y:S02]  /*0b10*/  IMAD.MOV R12, RZ, RZ, -R12 ;  /* 0x000000ffff0c7224 */ /* 0x000fe400078e0a0c */
[----:B------:R-:W-:Y:S01]  /*0b20*/  IMAD.MOV R6, RZ, RZ, -R4 ;  /* 0x000000ffff067224 */ /* 0x000fe200078e0a04 */
[----:B------:R-:W-:Y:S01]  /*0b30*/  LOP3.LUT R5, R20, R5, RZ, 0xc0, !PT ;  /* 0x0000000514057212 */ /* 0x000fe200078ec0ff */
[----:B------:R-:W-:Y:S02]  /*0b40*/  @P3 IMAD R0, R14, R12, R3 ;  /* 0x0000000c0e003224 */ /* 0x000fe400078e0203 */
[----:B------:R-:W-:Y:S02]  /*0b50*/  IMAD R11, R10, R4, R11 ;  /* 0x000000040a0b7224 */ /* 0x000fe400078e020b */
[----:B0-----:R-:W-:-:S02]  /*0b60*/  IMAD R3, R6, R21, R32 ;  /* 0x0000001506037224 */ /* 0x001fc400078e0220 */
[----:B------:R-:W-:Y:S02]  /*0b70*/  IMAD R152, R11, R152, R0 ;  /* 0x000000980b987224 */ /* 0x000fe400078e0200 */
[----:B------:R-:W-:Y:S02]  /*0b80*/  IMAD R3, R3, R24, R5 ;  /* 0x0000001803037224 */ /* 0x000fe400078e0205 */
[----:B------:R-:W-:-:S03]  /*0b90*/  IMAD.MOV.U32 R0, RZ, RZ, 0x1 ;  /* 0x00000001ff007424 */ /* 0x000fc600078e00ff */
[----:B------:R-:W-:Y:S02]  /*0ba0*/  SEL R153, R3, R152, !P3 ;  /* 0x0000009803997207 */ /* 0x000fe40005800000 */
[----:B------:R-:W-:-:S07]  /*0bb0*/  SEL R152, R152, R3, !P3 ;  /* 0x0000000398987207 */ /* 0x000fce0005800000 */
.L_x_4:
[----:B------:R-:W-:-:S08]  /*0bc0*/  NOP ;  /* 0x0000000000007918 */ /* 0x000fd00000000000 */
[----:B------:R-:W0:Y:S02]  /*0bd0*/  USETMAXREG.TRY_ALLOC.CTAPOOL UP0, 0xe8 ;  /* 0x000000e8000079c8 */ /* 0x000e240008000600 */
[----:B0-----:R-:W-:-:S13]  /*0be0*/  PLOP3.LUT P0, PT, PT, PT, UP0, 0x80, 0x0 ;  /* 0x000000000000781c */ /* 0x001fda0003f0f008 */
[----:B------:R-:W-:Y:S05]  /*0bf0*/  @!P0 BRA `(.L_x_4) ;  /* 0xfffffffc00f08947 */ /* 0x000fea000383ffff */
[----:B------:R-:W-:Y:S01]  /*0c00*/  ULDC.64 UR4, c[0x0][0x598] ;  /* 0x0001660000047ab9 */ /* 0x000fe20000000a00 */
[----:B------:R-:W-:Y:S01]  /*0c10*/  ULDC.64 UR36, c[0x0][0x208] ;  /* 0x0000820000247ab9 */ /* 0x000fe20000000a00 */
[----:B------:R-:W-:-:S04]  /*0c20*/  ISETP.NE.U32.AND P0, PT, RZ, UR4, PT ;  /* 0x00000004ff007c0c */ /* 0x000fc8000bf05070 */
[----:B------:R-:W-:-:S13]  /*0c30*/  ISETP.NE.AND.EX P0, PT, RZ, UR5, PT, P0 ;  /* 0x00000005ff007c0c */ /* 0x000fda000bf05300 */
[----:B------:R-:W-:Y:S05]  /*0c40*/  @!P0 BRA `(.L_x_7) ;  /* 0x00000000001c8947 */ /* 0x000fea0003800000 */
[----:B------:R-:W0:Y:S02]  /*0c50*/  LDC.64 R4, c[0x0][0x598] ;  /* 0x00016600ff047b82 */ /* 0x000e240000000a00 */
[----:B0-----:R-:W2:Y:S02]  /*0c60*/  LDG.E.64 R4, desc[UR36][R4.64] ;  /* 0x0000002404047981 */ /* 0x001ea4000c1e1b00 */
[----:B--2---:R-:W-:-:S04]  /*0c70*/  ISETP.NE.U32.AND P0, PT, R4, RZ, PT ;  /* 0x000000ff0400720c */ /* 0x004fc80003f05070 */
[----:B------:R-:W-:-:S13]  /*0c80*/  ISETP.NE.AND.EX P0, PT, R5, RZ, PT, P0 ;  /* 0x000000ff0500720c */ /* 0x000fda0003f05300 */
[----:B------:R-:W-:Y:S05]  /*0c90*/  @!P0 BRA `(.L_x_7) ;  /* 0x0000000000088947 */ /* 0x000fea0003800000 */
[----:B------:R0:W5:Y:S01]  /*0ca0*/  LD.E R154, desc[UR36][R4.64] ;  /* 0x00000024049a7980 */ /* 0x000162000c101900 */
[----:B------:R-:W-:Y:S05]  /*0cb0*/  BRA `(.L_x_8) ;  /* 0x0000000000247947 */ /* 0x000fea0003800000 */
.L_x_7:
[----:B------:R-:W-:Y:S02]  /*0cc0*/  ULDC.64 UR4, c[0x0][0x588] ;  /* 0x0001620000047ab9 */ /* 0x000fe40000000a00 */
[----:B------:R-:W-:-:S04]  /*0cd0*/  ISETP.NE.U32.AND P0, PT, RZ, UR4, PT ;  /* 0x00000004ff007c0c */ /* 0x000fc8000bf05070 */
[----:B------:R-:W-:-:S13]  /*0ce0*/  ISETP.NE.AND.EX P0, PT, RZ, UR5, PT, P0 ;  /* 0x00000005ff007c0c */ /* 0x000fda000bf05300 */
[----:B------:R-:W-:Y:S05]  /*0cf0*/  @!P0 BRA `(.L_x_9) ;  /* 0x00000000000c8947 */ /* 0x000fea0003800000 */
[----:B------:R-:W0:Y:S02]  /*0d00*/  LDC.64 R154, c[0x0][0x588] ;  /* 0x00016200ff9a7b82 */ /* 0x000e240000000a00 */
[----:B0-----:R1:W5:Y:S01]  /*0d10*/  LDG.E R154, desc[UR36][R154.64] ;  /* 0x000000249a9a7981 */ /* 0x001362000c1e1900 */
[----:B------:R-:W-:Y:S05]  /*0d20*/  BRA `(.L_x_8) ;  /* 0x0000000000087947 */ /* 0x000fea0003800000 */
.L_x_9:
[----:B------:R-:W-:Y:S02]  /*0d30*/  ULDC UR4, c[0x0][0x580] ;  /* 0x0001600000047ab9 */ /* 0x000fe40000000800 */
[----:B------:R-:W-:-:S07]  /*0d40*/  IMAD.U32 R154, RZ, RZ, UR4 ;  /* 0x00000004ff9a7e24 */ /* 0x000fce000f8e00ff */
.L_x_8:
[----:B------:R-:W-:Y:S02]  /*0d50*/  ULDC.64 UR4, c[0x0][0x5a0] ;  /* 0x0001680000047ab9 */ /* 0x000fe40000000a00 */
[----:B------:R-:W-:-:S04]  /*0d60*/  ISETP.NE.U32.AND P0, PT, RZ, UR4, PT ;  /* 0x00000004ff007c0c */ /* 0x000fc8000bf05070 */
[----:B------:R-:W-:-:S13]  /*0d70*/  ISETP.NE.AND.EX P0, PT, RZ, UR5, PT, P0 ;  /* 0x00000005ff007c0c */ /* 0x000fda000bf05300 */
[----:B------:R-:W-:Y:S05]  /*0d80*/  @!P0 BRA `(.L_x_10) ;  /* 0x00000000001c8947 */ /* 0x000fea0003800000 */
[----:B0-----:R-:W0:Y:S02]  /*0d90*/  LDC.64 R4, c[0x0][0x5a0] ;  /* 0x00016800ff047b82 */ /* 0x001e240000000a00 */
[----:B0-----:R-:W2:Y:S02]  /*0da0*/  LDG.E.64 R4, desc[UR36][R4.64] ;  /* 0x0000002404047981 */ /* 0x001ea4000c1e1b00 */
[----:B--2---:R-:W-:-:S04]  /*0db0*/  ISETP.NE.U32.AND P0, PT, R4, RZ, PT ;  /* 0x000000ff0400720c */ /* 0x004fc80003f05070 */
[----:B------:R-:W-:-:S13]  /*0dc0*/  ISETP.NE.AND.EX P0, PT, R5, RZ, PT, P0 ;  /* 0x000000ff0500720c */ /* 0x000fda0003f05300 */
[----:B------:R-:W-:Y:S05]  /*0dd0*/  @!P0 BRA `(.L_x_10) ;  /* 0x0000000000088947 */ /* 0x000fea0003800000 */
[----:B-1----:R0:W5:Y:S01]  /*0de0*/  LD.E R155, desc[UR36][R4.64] ;  /* 0x00000024049b7980 */ /* 0x002162000c101900 */
[----:B------:R-:W-:Y:S05]  /*0df0*/  BRA `(.L_x_11) ;  /* 0x0000000000247947 */ /* 0x000fea0003800000 */
.L_x_10:
[----:B------:R-:W-:Y:S02]  /*0e00*/  ULDC.64 UR4, c[0x0][0x590] ;  /* 0x0001640000047ab9 */ /* 0x000fe40000000a00 */
[----:B------:R-:W-:-:S04]  /*0e10*/  ISETP.NE.U32.AND P0, PT, RZ, UR4, PT ;  /* 0x00000004ff007c0c */ /* 0x000fc8000bf05070 */
[----:B------:R-:W-:-:S13]  /*0e20*/  ISETP.NE.AND.EX P0, PT, RZ, UR5, PT, P0 ;  /* 0x00000005ff007c0c */ /* 0x000fda000bf05300 */
[----:B------:R-:W-:Y:S05]  /*0e30*/  @!P0 BRA `(.L_x_12) ;  /* 0x00000000000c8947 */ /* 0x000fea0003800000 */
[----:B0-----:R-:W1:Y:S02]  /*0e40*/  LDC.64 R4, c[0x0][0x590] ;  /* 0x00016400ff047b82 */ /* 0x001e640000000a00 */
[----:B-1----:R1:W5:Y:S01]  /*0e50*/  LDG.E R155, desc[UR36][R4.64] ;  /* 0x00000024049b7981 */ /* 0x002362000c1e1900 */
[----:B------:R-:W-:Y:S05]  /*0e60*/  BRA `(.L_x_11) ;  /* 0x0000000000087947 */ /* 0x000fea0003800000 */
.L_x_12:
[----:B------:R-:W-:Y:S02]  /*0e70*/  ULDC UR4, c[0x0][0x584] ;  /* 0x0001610000047ab9 */ /* 0x000fe40000000800 */
[----:B-1----:R-:W-:-:S07]  /*0e80*/  IMAD.U32 R155, RZ, RZ, UR4 ;  /* 0x00000004ff9b7e24 */ /* 0x002fce000f8e00ff */
.L_x_11:
[----:B------:R-:W-:-:S13]  /*0e90*/  LOP3.LUT P0, RZ, R0, 0xff, RZ, 0xc0, !PT ;  /* 0x000000ff00ff7812 */ /* 0x000fda000780c0ff */
[----:B------:R-:W-:Y:S05]  /*0ea0*/  @!P0 EXIT ;  /* 0x000000000000894d */ /* 0x000fea0003800000 */
[----:B------:R-:W-:Y:S01]  /*0eb0*/  ULDC UR4, c[0x0][0x28c] ;  /* 0x0000a30000047ab9 */ /* 0x000fe20000000800 */
[----:B------:R-:W-:Y:S01]  /*0ec0*/  LOP3.LUT R166, R19, 0x1, RZ, 0xfc, !PT ;  /* 0x0000000113a67812 */ /* 0x000fe200078efcff */
[----:B------:R-:W-:Y:S01]  /*0ed0*/  UIADD3 UR4, UR4, 0x3f, URZ ;  /* 0x0000003f04047890 */ /* 0x000fe2000fffe03f */
[----:B------:R-:W-:Y:S01]  /*0ee0*/  UMOV UR38, URZ ;  /* 0x0000003f00267c82 */ /* 0x000fe20008000000 */
[----:B------:R-:W-:Y:S02]  /*0ef0*/  UMOV UR39, URZ ;  /* 0x0000003f00277c82 */ /* 0x000fe40008000000 */
[----:B------:R-:W-:-:S04]  /*0f00*/  USHF.R.S32.HI UR5, URZ, 0x1f, UR4 ;  /* 0x0000001f3f057899 */ /* 0x000fc80008011404 */
[----:B------:R-:W-:-:S04]  /*0f10*/  ULEA.HI UR5, UR5, UR4, URZ, 0x6 ;  /* 0x0000000405057291 */ /* 0x000fc8000f8f303f */
[----:B------:R-:W-:-:S12]  /*0f20*/  USHF.R.S32.HI UR40, URZ, 0x6, UR5 ;  /* 0x000000063f287899 */ /* 0x000fd80008011405 */
.L_x_284:
[----:B------:R-:W-:Y:S01]  /*0f30*/  LOP3.LUT R0, R18, 0x80, RZ, 0xc0, !PT ;  /* 0x0000008012007812 */ /* 0x000fe200078ec0ff */
[----:B--2---:R-:W2:Y:S01]  /*0f40*/  S2UR UR7, SR_CgaCtaId ;  /* 0x00000000000779c3 */ /* 0x004ea20000008800 */
[----:B------:R-:W-:Y:S02]  /*0f50*/  UMOV UR6, 0x400 ;  /* 0x0000040000067882 */ /* 0x000fe40000000000 */
[----:B------:R-:W-:-:S06]  /*0f60*/  SHF.R.U32.HI R0, RZ, 0x7, R0 ;  /* 0x00000007ff007819 */ /* 0x000fcc0000011600 */
[----:B------:R-:W3:Y:S01]  /*0f70*/  SHFL.IDX PT, R0, R0, RZ, 0x1f ;  /* 0x00001fff00007589 */ /* 0x000ee200000e0000 */
[----:B--2---:R-:W-:Y:S01]  /*0f80*/  ULEA UR42, UR7, UR6, 0x18 ;  /* 0x00000006072a7291 */ /* 0x004fe2000f8ec03f */
[----:B---3--:R-:W-:-:S13]  /*0f90*/  R2UR UR4, R0 ;  /* 0x00000000000472ca */ /* 0x008fda00000e0000 */
[----:B------:R-:W-:-:S04]  /*0fa0*/  ULEA.HI UR5, UR4, UR4, URZ, 0x1 ;  /* 0x0000000404057291 */ /* 0x000fc8000f8f083f */
[----:B------:R-:W-:-:S04]  /*0fb0*/  ULOP3.LUT UR5, UR5, 0x7fffe, URZ, 0xc0, !UPT ;  /* 0x0007fffe05057892 */ /* 0x000fc8000f8ec03f */
[----:B------:R-:W-:-:S03]  /*0fc0*/  UIADD3 UR5, UR4, -UR5, URZ ;  /* 0x8000000504057290 */ /* 0x000fc6000fffe03f */
[----:B------:R-:W-:Y:S01]  /*0fd0*/  ULDC UR4, c[0x0][0x28c] ;  /* 0x0000a30000047ab9 */ /* 0x000fe20000000800 */
[----:B------:R-:W-:Y:S01]  /*0fe0*/  ULEA UR5, UR5, UR42, 0xd ;  /* 0x0000002a05057291 */ /* 0x000fe2000f8e683f */
[----:B------:R-:W-:-:S03]  /*0ff0*/  ISETP.LT.AND P0, PT, RZ, UR4, PT ;  /* 0x00000004ff007c0c */ /* 0x000fc6000bf01270 */
[----:B------:R-:W-:-:S04]  /*1000*/  UIADD3 UR5, UR5, 0x100, URZ ;  /* 0x0000010005057890 */ /* 0x000fc8000fffe03f */
[----:B------:R-:W-:-:S04]  /*1010*/  USHF.R.U32.HI UR5, URZ, 0x4, UR5 ;  /* 0x000000043f057899 */ /* 0x000fc80008011605 */
[----:B------:R-:W-:Y:S02]  /*1020*/  ULOP3.LUT UR41, UR5, 0x3fff, URZ, 0xc0, !UPT ;  /* 0x00003fff05297892 */ /* 0x000fe4000f8ec03f */
[----:B01--45:R-:W-:Y:S10]  /*1030*/  @P0 BRA `(.L_x_13) ;  /* 0x0000000000400947 */ /* 0x033ff40003800000 */
[----:B------:R-:W-:Y:S01]  /*1040*/  MOV R0, 0x0 ;  /* 0x0000000000007802 */ /* 0x000fe20000000f00 */
[----:B------:R-:W-:Y:S01]  /*1050*/  ULDC.64 UR4, c[0x4][0x68] ;  /* 0x01001a0000047ab9 */ /* 0x000fe20000000a00 */
[----:B------:R-:W-:Y:S01]  /*1060*/  ULDC.64 UR6, c[0x4][0x8] ;  /* 0x0100020000067ab9 */ /* 0x000fe20000000a00 */
[----:B01----:R-:W-:Y:S01]  /*1070*/  IMAD.U32 R4, RZ, RZ, UR4 ;  /* 0x00000004ff047e24 */ /* 0x003fe2000f8e00ff */
[----:B------:R0:W1:Y:S01]  /*1080*/  LDC.64 R14, c[0x4][R0] ;  /* 0x01000000000e7b82 */ /* 0x0000620000000a00 */
[----:B------:R-:W-:Y:S01]  /*1090*/  IMAD.U32 R5, RZ, RZ, UR5 ;  /* 0x00000005ff057e24 */ /* 0x000fe2000f8e00ff */
[----:B------:R-:W-:Y:S01]  /*10a0*/  ULDC.64 UR4, c[0x4][0x70] ;  /* 0x01001c0000047ab9 */ /* 0x000fe20000000a00 */
[----:B------:R-:W-:Y:S02]  /*10b0*/  IMAD.U32 R10, RZ, RZ, UR6 ;  /* 0x00000006ff0a7e24 */ /* 0x000fe4000f8e00ff */
[----:B------:R-:W-:Y:S02]  /*10c0*/  IMAD.U32 R6, RZ, RZ, UR4 ;  /* 0x00000004ff067e24 */ /* 0x000fe4000f8e00ff */
[----:B------:R-:W-:-:S02]  /*10d0*/  IMAD.U32 R7, RZ, RZ, UR5 ;  /* 0x00000005ff077e24 */ /* 0x000fc4000f8e00ff */
[----:B------:R-:W-:Y:S02]  /*10e0*/  IMAD.U32 R11, RZ, RZ, UR7 ;  /* 0x00000007ff0b7e24 */ /* 0x000fe4000f8e00ff */
[----:B------:R-:W-:Y:S02]  /*10f0*/  IMAD.MOV.U32 R8, RZ, RZ, 0x1e1 ;  /* 0x000001e1ff087424 */ /* 0x000fe400078e00ff */
[----:B------:R-:W-:Y:S02]  /*1100*/  IMAD.MOV.U32 R12, RZ, RZ, 0x1 ;  /* 0x00000001ff0c7424 */ /* 0x000fe400078e00ff */
[----:B0-----:R-:W-:-:S07]  /*1110*/  IMAD.MOV.U32 R13, RZ, RZ, RZ ;  /* 0x000000ffff0d7224 */ /* 0x001fce00078e00ff */
[----:B------:R-:W-:-:S07]  /*1120*/  LEPC R20, `(.L_x_13) ;  /* 0x000000001014794e */ /* 0x000fce0000000000 */
[----:B-1---5:R-:W-:Y:S05]  /*1130*/  CALL.ABS.NOINC R14 ;  /* 0x000000000e007343 */ /* 0x022fea0003c00000 */
.L_x_13:
[----:B------:R-:W-:-:S13]  /*1140*/  ISETP.NE.AND P0, PT, R166, 0x3, PT ;  /* 0x00000003a600780c */ /* 0x000fda0003f05270 */
[----:B------:R-:W-:Y:S05]  /*1150*/  @!P0 BRA `(.L_x_14) ;  /* 0x0000000000048947 */ /* 0x000fea0003800000 */
[----:B------:R-:W-:Y:S01]  /*1160*/  BPT.TRAP 0x1 ;  /* 0x000000040000795c */ /* 0x000fe20000300000 */
.L_x_14:
[----:B------:R-:W-:Y:S02]  /*1170*/  IMAD.U32 R3, RZ, RZ, UR39 ;  /* 0x00000027ff037e24 */ /* 0x000fe4000f8e00ff */
[----:B------:R-:W-:-:S03]  /*1180*/  IMAD.U32 R0, RZ, RZ, UR38 ;  /* 0x00000026ff007e24 */ /* 0x000fc6000f8e00ff */
[----:B------:R-:W-:Y:S02]  /*1190*/  LEA R3, R3, UR42, 0x3 ;  /* 0x0000002a03037c11 */ /* 0x000fe4000f8e18ff */
[----:B------:R-:W-:-:S04]  /*11a0*/  SHF.L.U32 R0, R0, 0x1f, RZ ;  /* 0x0000001f00007819 */ /* 0x000fc800000006ff */
[----:B------:R2:W3:Y:S01]  /*11b0*/  SYNCS.PHASECHK.TRANS64.TRYWAIT P1, [R3+URZ], R0 ;  /* 0x00000000030075a7 */ /* 0x0004e2000802017f */
[----:B------:R-:W-:Y:S05]  /*11c0*/  @!P0 BRA `(.L_x_15) ;  /* 0x0000000000048947 */ /* 0x000fea0003800000 */
[----:B------:R-:W-:Y:S01]  /*11d0*/  BPT.TRAP 0x1 ;  /* 0x000000040000795c */ /* 0x000fe20000300000 */
.L_x_15:
[----:B---3--:R-:W-:Y:S05]  /*11e0*/  @P1 BRA `(.L_x_16) ;  /* 0x0000000000081947 */ /* 0x008fea0003800000 */
[----:B------:R-:W3:Y:S02]  /*11f0*/  SYNCS.PHASECHK.TRANS64.TRYWAIT P1, [R3+URZ], R0 ;  /* 0x00000000030075a7 */ /* 0x000ee4000802017f */
[----:B---3--:R-:W-:Y:S05]  /*1200*/  @!P1 BRA `(.L_x_17) ;  /* 0x000000b000b09947 */ /* 0x008fea0003800000 */
.L_x_16:
[----:B------:R-:W-:-:S04]  /*1210*/  UISETP.LT.AND UP0, UPT, UR40, 0x1, UPT ;  /* 0x000000012800788c */ /* 0x000fc8000bf01270 */
[----:B------:R-:W-:-:S04]  /*1220*/  USEL UR4, UR40, 0x1, UP0 ;  /* 0x0000000128047887 */ /* 0x000fc80008000000 */
[----:B------:R-:W-:-:S06]  /*1230*/  UIADD3 UR4, UR40, -UR4, URZ ;  /* 0x8000000428047290 */ /* 0x000fcc000fffe03f */
[----:B--23--:R-:W-:Y:S01]  /*1240*/  IMAD.U32 R0, RZ, RZ, UR4 ;  /* 0x00000004ff007e24 */ /* 0x00cfe2000f8e00ff */
[----:B------:R-:W-:Y:S05]  /*1250*/  WARPSYNC.ALL ;  /* 0x0000000000007948 */ /* 0x000fea0003800000 */
[----:B------:R-:W-:Y:S01]  /*1260*/  ISETP.GE.AND P1, PT, R0, 0x1, PT ;  /* 0x000000010000780c */ /* 0x000fe20003f26270 */
[----:B------:R-:W-:Y:S01]  /*1270*/  UIADD3 UR4, UR42, 0x40100, URZ ;  /* 0x000401002a047890 */ /* 0x000fe2000fffe03f */
[----:B------:R-:W-:Y:S01]  /*1280*/  WARPGROUP.ARRIVE ;  /* 0x00000000000079c5 */ /* 0x000fe20000000000 */
[----:B------:R-:W-:Y:S01]  /*1290*/  UMOV UR9, 0x40000040 ;  /* 0x4000004000097882 */ /* 0x000fe20000000000 */
[----:B------:R-:W-:Y:S01]  /*12a0*/  UMOV UR11, 0x40000040 ;  /* 0x40000040000b7882 */ /* 0x000fe20000000000 */
[----:B------:R-:W-:Y:S01]  /*12b0*/  USHF.R.U32.HI UR4, URZ, 0x4, UR4 ;  /* 0x000000043f047899 */ /* 0x000fe20008011604 */
[----:B------:R-:W-:Y:S01]  /*12c0*/  UMOV UR15, UR11 ;  /* 0x0000000b000f7c82 */ /* 0x000fe20008000000 */
[----:B------:R-:W-:-:S02]  /*12d0*/  UMOV UR13, 0x40000040 ;  /* 0x40000040000d7882 */ /* 0x000fc40000000000 */
[----:B------:R-:W-:Y:S02]  /*12e0*/  ULOP3.LUT UR5, UR4, 0x3fff, URZ, 0xc0, !UPT ;  /* 0x00003fff04057892 */ /* 0x000fe4000f8ec03f */
[----:B------:R-:W-:Y:S02]  /*12f0*/  ULOP3.LUT UR4, UR41, 0x10000, URZ, 0xfc, !UPT ;  /* 0x0001000029047892 */ /* 0x000fe4000f8efc3f */
[----:B------:R-:W-:Y:S02]  /*1300*/  ULOP3.LUT UR5, UR5, 0x10000, URZ, 0xfc, !UPT ;  /* 0x0001000005057892 */ /* 0x000fe4000f8efc3f */
[----:B------:R-:W-:Y:S02]  /*1310*/  ULEA UR8, UR39, UR4, 0xc ;  /* 0x0000000427087291 */ /* 0x000fe4000f8e603f */
[----:B------:R-:W-:Y:S02]  /*1320*/  ULEA UR6, UR39, UR5, 0xb ;  /* 0x0000000527067291 */ /* 0x000fe4000f8e583f */
[----:B------:R-:W-:-:S05]  /*1330*/  UIADD3 UR12, UR8, 0x400, URZ ;  /* 0x00000400080c7890 */ /* 0x000fca000fffe03f */
[----:B------:R-:W-:Y:S02]  /*1340*/  UMOV UR10, UR6 ;  /* 0x00000006000a7c82 */ /* 0x000fe40008000000 */
[----:B------:R-:W-:Y:S01]  /*1350*/  HGMMA.64x128x8.F32.TF32 R88, gdesc[UR8], RZ, !UPT, gsb0 ;  /* 0x05e00000085879f0 */ /* 0x000fe2000c0028ff */
[----:B------:R-:W-:Y:S02]  /*1360*/  UMOV UR14, UR10 ;  /* 0x0000000a000e7c82 */ /* 0x000fe40008000000 */
[----:B------:R-:W-:Y:S02]  /*1370*/  WARPGROUP.DEPBAR.LE gsb0, 0x0 ;  /* 0x00008000000079c5 */ /* 0x000fe40000010000 */
[----:B------:R-:W-:-:S07]  /*1380*/  WARPGROUP.ARRIVE ;  /* 0x00000000000079c5 */ /* 0x000fce0000000000 */
[----:B------:R-:W-:Y:S01]  /*1390*/  HGMMA.64x128x8.F32.TF32 R24, gdesc[UR12], RZ, !UPT, gsb0 ;  /* 0x05e000000c1879f0 */ /* 0x000fe2000c0028ff */
[----:B------:R-:W-:Y:S02]  /*13a0*/  UIADD3 UR12, UR8, 0x2, URZ ;  /* 0x00000002080c7890 */ /* 0x000fe4000fffe03f */
[----:B------:R-:W-:Y:S01]  /*13b0*/  UIADD3 UR14, UR6, 0x2, URZ ;  /* 0x00000002060e7890 */ /* 0x000fe2000fffe03f */
[----:B------:R-:W-:Y:S01]  /*13c0*/  UMOV UR13, 0x40000040 ;  /* 0x40000040000d7882 */ /* 0x000fe20000000000 */
[----:B------:R-:W-:Y:S01]  /*13d0*/  UMOV UR15, 0x40000040 ;  /* 0x40000040000f7882 */ /* 0x000fe20000000000 */
[----:B------:R-:W-:Y:S02]  /*13e0*/  WARPGROUP.DEPBAR.LE gsb0, 0x0 ;  /* 0x00008000000079c5 */ /* 0x000fe40000010000 */
[----:B------:R-:W-:-:S06]  /*13f0*/  WARPGROUP.ARRIVE ;  /* 0x00000000000079c5 */ /* 0x000fcc0000000000 */
[----:B------:R-:W-:Y:S01]  /*1400*/  HGMMA.64x128x8.F32.TF32 R88, gdesc[UR12], R88, gsb0 ;  /* 0x05e000000c5879f0 */ /* 0x000fe20008002858 */
[----:B------:R-:W-:Y:S01]  /*1410*/  UIADD3 UR12, UR8, 0x402, URZ ;  /* 0x00000402080c7890 */ /* 0x000fe2000fffe03f */
[----:B------:R-:W-:Y:S01]  /*1420*/  UMOV UR13, 0x40000040 ;  /* 0x40000040000d7882 */ /* 0x000fe20000000000 */
[----:B------:R-:W-:Y:S02]  /*1430*/  WARPGROUP.DEPBAR.LE gsb0, 0x0 ;  /* 0x00008000000079c5 */ /* 0x000fe40000010000 */
[----:B------:R-:W-:-:S07]  /*1440*/  WARPGROUP.ARRIVE ;  /* 0x00000000000079c5 */ /* 0x000fce0000000000 */
[----:B------:R-:W-:Y:S01]  /*1450*/  HGMMA.64x128x8.F32.TF32 R24, gdesc[UR12], R24, gsb0 ;  /* 0x05e000000c1879f0 */ /* 0x000fe20008002818 */
        /* <DEDUP_REMOVED lines=71> */
[----:B------:R-:W-:Y:S03]  /*18d0*/  HGMMA.64x128x8.F32.TF32 R24, gdesc[UR12], R24, gsb0 ;  /* 0x05e000000c1879f0 */ /* 0x000fe60008002818 */
[----:B------:R-:W-:Y:S02]  /*18e0*/  WARPGROUP.DEPBAR.LE gsb0, 0x0 ;  /* 0x00008000000079c5 */ /* 0x000fe40000010000 */
[----:B------:R-:W-:Y:S05]  /*18f0*/  @!P1 BRA `(.L_x_18) ;  /* 0x00000008002c9947 */ /* 0x000fea0003800000 */
[----:B------:R-:W-:-:S04]  /*1900*/  UIADD3 UR6, UR39, 0x1, URZ ;  /* 0x0000000127067890 */ /* 0x000fc8000fffe03f */
[----:B------:R-:W-:-:S04]  /*1910*/  UISETP.NE.AND UP0, UPT, UR6, 0x4, UPT ;  /* 0x000000040600788c */ /* 0x000fc8000bf05270 */
[----:B------:R-:W-:Y:S02]  /*1920*/  USEL UR7, URZ, 0x1, UP0 ;  /* 0x000000013f077887 */ /* 0x000fe40008000000 */
[----:B------:R-:W-:Y:S02]  /*1930*/  USEL UR6, UR6, URZ, UP0 ;  /* 0x0000003f06067287 */ /* 0x000fe40008000000 */
[----:B------:R-:W-:-:S06]  /*1940*/  ULOP3.LUT UR7, UR38, UR7, URZ, 0x3c, !UPT ;  /* 0x0000000726077292 */ /* 0x000fcc000f8e3c3f */
[----:B01----:R-:W-:Y:S01]  /*1950*/  IMAD.U32 R5, RZ, RZ, UR7 ;  /* 0x00000007ff057e24 */ /* 0x003fe2000f8e00ff */
[----:B------:R-:W-:-:S06]  /*1960*/  UMOV UR7, UR39 ;  /* 0x0000002700077c82 */ /* 0x000fcc0008000000 */
.L_x_25:
[----:B01----:R-:W-:Y:S05]  /*1970*/  @!P0 BRA `(.L_x_19) ;  /* 0x0000000000048947 */ /* 0x003fea0003800000 */
[----:B------:R-:W-:Y:S01]  /*1980*/  BPT.TRAP 0x1 ;  /* 0x000000040000795c */ /* 0x000fe20000300000 */
.L_x_19:
[----:B------:R-:W0:Y:S01]  /*1990*/  S2UR UR9, SR_CgaCtaId ;  /* 0x00000000000979c3 */ /* 0x000e220000008800 */
[----:B------:R-:W-:Y:S01]  /*19a0*/  UMOV UR8, 0x400 ;  /* 0x0000040000087882 */ /* 0x000fe20000000000 */
[----:B------:R-:W-:Y:S01]  /*19b0*/  SHF.L.U32 R3, R5, 0x1f, RZ ;  /* 0x0000001f05037819 */ /* 0x000fe200000006ff */
[----:B0-----:R-:W-:-:S04]  /*19c0*/  ULEA UR8, UR9, UR8, 0x18 ;  /* 0x0000000809087291 */ /* 0x001fc8000f8ec03f */
[----:B------:R-:W-:-:S09]  /*19d0*/  ULEA UR9, UR6, UR8, 0x3 ;  /* 0x0000000806097291 */ /* 0x000fd2000f8e183f */
[----:B------:R0:W1:Y:S01]  /*19e0*/  SYNCS.PHASECHK.TRANS64.TRYWAIT P1, [UR9], R3 ;  /* 0x00000003ff0075a7 */ /* 0x0000620008020149 */
[----:B------:R-:W-:Y:S05]  /*19f0*/  @!P0 BRA `(.L_x_20) ;  /* 0x0000000000048947 */ /* 0x000fea0003800000 */
[----:B------:R-:W-:Y:S01]  /*1a00*/  BPT.TRAP 0x1 ;  /* 0x000000040000795c */ /* 0x000fe20000300000 */
.L_x_20:
[----:B-1----:R-:W-:Y:S05]  /*1a10*/  @P1 BRA `(.L_x_21) ;  /* 0x0000000000081947 */ /* 0x002fea0003800000 */
[----:B------:R-:W1:Y:S02]  /*1a20*/  SYNCS.PHASECHK.TRANS64.TRYWAIT P1, [UR9], R3 ;  /* 0x00000003ff0075a7 */ /* 0x000e640008020149 */
[----:B-1----:R-:W-:Y:S05]  /*1a30*/  @!P1 BRA `(.L_x_22) ;  /* 0x000000a800b89947 */ /* 0x002fea0003800000 */
.L_x_21:
[----:B------:R-:W-:Y:S01]  /*1a40*/  ULEA UR12, UR6, UR4, 0xc ;  /* 0x00000004060c7291 */ /* 0x000fe2000f8e603f */
[----:B------:R-:W-:Y:S01]  /*1a50*/  WARPGROUP.ARRIVE ;  /* 0x00000000000079c5 */ /* 0x000fe20000000000 */
[----:B------:R-:W-:Y:S01]  /*1a60*/  ULEA UR10, UR6, UR5, 0xb ;  /* 0x00000005060a7291 */ /* 0x000fe2000f8e583f */
[----:B------:R-:W-:Y:S01]  /*1a70*/  UMOV UR13, 0x40000040 ;  /* 0x40000040000d7882 */ /* 0x000fe20000000000 */
[----:B------:R-:W-:Y:S01]  /*1a80*/  UMOV UR15, 0x40000040 ;  /* 0x40000040000f7882 */ /* 0x000fe20000000000 */
[----:B------:R-:W-:Y:S01]  /*1a90*/  UIADD3 UR16, UR12, 0x400, URZ ;  /* 0x000004000c107890 */ /* 0x000fe2000fffe03f */
[----:B------:R-:W-:-:S03]  /*1aa0*/  UMOV UR19, UR15 ;  /* 0x0000000f00137c82 */ /* 0x000fc60008000000 */
[----:B------:R-:W-:Y:S01]  /*1ab0*/  UMOV UR14, UR10 ;  /* 0x0000000a000e7c82 */ /* 0x000fe20008000000 */
[----:B------:R-:W-:Y:S01]  /*1ac0*/  UMOV UR17, 0x40000040 ;  /* 0x4000004000117882 */ /* 0x000fe20000000000 */
[----:B------:R-:W-:Y:S01]  /*1ad0*/  HGMMA.64x128x8.F32.TF32 R88, gdesc[UR12], R88, gsb0 ;  /* 0x05e000000c5879f0 */ /* 0x000fe20008002858 */
[----:B------:R-:W-:Y:S02]  /*1ae0*/  UMOV UR18, UR14 ;  /* 0x0000000e00127c82 */ /* 0x000fe40008000000 */
        /* <DEDUP_REMOVED lines=89> */
[----:B------:R-:W-:Y:S01]  /*2080*/  BPT.TRAP 0x1 ;  /* 0x000000040000795c */ /* 0x000fe20000300000 */
.L_x_23:
[----:B------:R-:W-:Y:S01]  /*2090*/  ULEA UR8, UR7, UR8, 0x3 ;  /* 0x0000000807087291 */ /* 0x000fe2000f8e183f */
[----:B------:R-:W-:-:S03]  /*20a0*/  ISETP.GT.U32.AND P1, PT, R19, 0x1, PT ;  /* 0x000000011300780c */ /* 0x000fc60003f24070 */
[----:B------:R-:W-:-:S04]  /*20b0*/  UIADD3 UR8, UR8, 0x20, URZ ;  /* 0x0000002008087890 */ /* 0x000fc8000fffe03f */
[----:B------:R-:W-:-:S09]  /*20c0*/  UPRMT UR8, URZ, 0x654, UR8 ;  /* 0x000006543f087896 */ /* 0x000fd20008000008 */
[----:B------:R-:W-:Y:S01]  /*20d0*/  SYNCS.ARRIVE.TRANS64.RED.A1T0 RZ, [UR8], RZ ;  /* 0x000000ffffff79a7 */ /* 0x000fe20008100408 */
[----:B------:R-:W-:Y:S05]  /*20e0*/  @P1 BRA `(.L_x_24) ;  /* 0x0000000000041947 */ /* 0x000fea0003800000 */
[----:B------:R-:W-:Y:S01]  /*20f0*/  BPT.TRAP 0x1 ;  /* 0x000000040000795c */ /* 0x000fe20000300000 */
.L_x_24:
[----:B------:R-:W-:Y:S01]  /*2100*/  UIADD3 UR6, UR6, 0x1, URZ ;  /* 0x0000000106067890 */ /* 0x000fe2000fffe03f */
[C---:B------:R-:W-:Y:S01]  /*2110*/  ISETP.GT.AND P1, PT, R0.reuse, 0x1, PT ;  /* 0x000000010000780c */ /* 0x040fe20003f24270 */
[----:B------:R-:W-:Y:S01]  /*2120*/  UIADD3 UR7, UR7, 0x1, URZ ;  /* 0x0000000107077890 */ /* 0x000fe2000fffe03f */
[----:B------:R-:W-:Y:S01]  /*2130*/  VIADD R0, R0, 0xffffffff ;  /* 0xffffffff00007836 */ /* 0x000fe20000000000 */
[----:B------:R-:W-:Y:S02]  /*2140*/  UISETP.NE.AND UP0, UPT, UR6, 0x4, UPT ;  /* 0x000000040600788c */ /* 0x000fe4000bf05270 */
[----:B------:R-:W-:Y:S02]  /*2150*/  UISETP.NE.AND UP1, UPT, UR7, 0x4, UPT ;  /* 0x000000040700788c */ /* 0x000fe4000bf25270 */
[----:B------:R-:W-:Y:S02]  /*2160*/  USEL UR8, URZ, 0x1, UP0 ;  /* 0x000000013f087887 */ /* 0x000fe40008000000 */
[----:B------:R-:W-:-:S02]  /*2170*/  USEL UR6, UR6, URZ, UP0 ;  /* 0x0000003f06067287 */ /* 0x000fc40008000000 */
[----:B------:R-:W-:Y:S02]  /*2180*/  USEL UR7, UR7, URZ, UP1 ;  /* 0x0000003f07077287 */ /* 0x000fe40008800000 */
[----:B------:R-:W-:Y:S01]  /*2190*/  LOP3.LUT R5, R5, UR8, RZ, 0x3c, !PT ;  /* 0x0000000805057c12 */ /* 0x000fe2000f8e3cff */
[----:B------:R-:W-:Y:S09]  /*21a0*/  @P1 BRA `(.L_x_25) ;  /* 0xfffffff400f01947 */ /* 0x000ff2000383ffff */
.L_x_18:
[----:B------:R-:W2:Y:S02]  /*21b0*/  LDC R0, c[0x0][0x28c] ;  /* 0x0000a300ff007b82 */ /* 0x000ea40000000800 */
[----:B--2---:R-:W-:-:S13]  /*21c0*/  ISETP.GE.AND P1, PT, R0, 0x1, PT ;  /* 0x000000010000780c */ /* 0x004fda0003f26270 */
[----:B------:R-:W-:Y:S05]  /*21d0*/  @!P1 BRA `(.L_x_26) ;  /* 0x0000000000409947 */ /* 0x000fea0003800000 */
[----:B------:R-:W-:Y:S05]  /*21e0*/  @!P0 BRA `(.L_x_27) ;  /* 0x0000000000048947 */ /* 0x000fea0003800000 */
[----:B------:R-:W-:Y:S01]  /*21f0*/  BPT.TRAP 0x1 ;  /* 0x000000040000795c */ /* 0x000fe20000300000 */
.L_x_27:
[----:B------:R-:W2:Y:S01]  /*2200*/  S2UR UR6, SR_CgaCtaId ;  /* 0x00000000000679c3 */ /* 0x000ea20000008800 */
[----:B------:R-:W-:Y:S01]  /*2210*/  UISETP.LT.AND UP0, UPT, UR40, 0x1, UPT ;  /* 0x000000012800788c */ /* 0x000fe2000bf01270 */
[----:B------:R-:W-:Y:S01]  /*2220*/  ISETP.GT.U32.AND P0, PT, R19, 0x1, PT ;  /* 0x000000011300780c */ /* 0x000fe20003f04070 */
[----:B------:R-:W-:Y:S02]  /*2230*/  UMOV UR5, 0x400 ;  /* 0x0000040000057882 */ /* 0x000fe40000000000 */
[----:B------:R-:W-:-:S04]  /*2240*/  USEL UR4, UR40, 0x1, UP0 ;  /* 0x0000000128047887 */ /* 0x000fc80008000000 */
[----:B------:R-:W-:-:S04]  /*2250*/  UIADD3 UR4, UR39, UR40, -UR4 ;  /* 0x0000002827047290 */ /* 0x000fc8000fffe804 */
[----:B------:R-:W-:-:S04]  /*2260*/  USHF.L.U32 UR4, UR4, 0x3, URZ ;  /* 0x0000000304047899 */ /* 0x000fc8000800063f */
[----:B------:R-:W-:Y:S02]  /*2270*/  ULOP3.LUT UR4, UR4, 0x18, URZ, 0xc0, !UPT ;  /* 0x0000001804047892 */ /* 0x000fe4000f8ec03f */
[----:B--2---:R-:W-:-:S04]  /*2280*/  ULEA UR5, UR6, UR5, 0x18 ;  /* 0x0000000506057291 */ /* 0x004fc8000f8ec03f */
[----:B------:R-:W-:-:S04]  /*2290*/  UIADD3 UR4, UR5, 0x20, UR4 ;  /* 0x0000002005047890 */ /* 0x000fc8000fffe004 */
[----:B------:R-:W-:-:S09]  /*22a0*/  UPRMT UR4, URZ, 0x654, UR4 ;  /* 0x000006543f047896 */ /* 0x000fd20008000004 */
[----:B------:R-:W-:Y:S01]  /*22b0*/  SYNCS.ARRIVE.TRANS64.RED.A1T0 RZ, [UR4], RZ ;  /* 0x000000ffffff79a7 */ /* 0x000fe20008100404 */
[----:B------:R-:W-:Y:S05]  /*22c0*/  @P0 BRA `(.L_x_26) ;  /* 0x0000000000040947 */ /* 0x000fea0003800000 */
[----:B------:R-:W-:Y:S01]  /*22d0*/  BPT.TRAP 0x1 ;  /* 0x000000040000795c */ /* 0x000fe20000300000 */
.L_x_26:
[----:B------:R-:W2:Y:S01]  /*22e0*/  LDC R6, c[0x0][0x288] ;  /* 0x0000a200ff067b82 */ /* 0x000ea20000000800 */
[----:B01----:R-:W-:Y:S01]  /*22f0*/  LOP3.LUT R4, R18, 0x60, RZ, 0xc0, !PT ;  /* 0x0000006012047812 */ /* 0x003fe200078ec0ff */
[----:B------:R-:W-:Y:S01]  /*2300*/  UIADD3 UR39, UR40, UR39, URZ ;  /* 0x0000002728277290 */ /* 0x000fe2000fffe03f */
[----:B------:R-:W-:Y:S01]  /*2310*/  LOP3.LUT R0, R22, 0x1, RZ, 0xc0, !PT ;  /* 0x0000000116007812 */ /* 0x000fe200078ec0ff */
[----:B------:R-:W-:Y:S01]  /*2320*/  IMAD.SHL.U32 R13, R153, 0x80, RZ ;  /* 0x00000080990d7824 */ /* 0x000fe200078e00ff */
[----:B------:R-:W-:Y:S01]  /*2330*/  SHF.R.U32.HI R3, RZ, 0x2, R18 ;  /* 0x00000002ff037819 */ /* 0x000fe20000011612 */
[----:B------:R-:W-:Y:S01]  /*2340*/  USHF.R.U32.HI UR4, URZ, 0x2, UR39 ;  /* 0x000000023f047899 */ /* 0x000fe20008011627 */
[----:B------:R-:W-:Y:S01]  /*2350*/  SHF.R.U32.HI R10, RZ, 0x1, R4 ;  /* 0x00000001ff0a7819 */ /* 0x000fe20000011604 */
[----:B------:R-:W-:Y:S01]  /*2360*/  IMAD.SHL.U32 R4, R0, 0x40, RZ ;  /* 0x0000004000047824 */ /* 0x000fe200078e00ff */
[----:B------:R-:W-:Y:S01]  /*2370*/  LOP3.LUT R3, R3, 0x7, RZ, 0xc0, !PT ;  /* 0x0000000703037812 */ /* 0x000fe200078ec0ff */
[----:B------:R-:W-:Y:S01]  /*2380*/  IMAD.SHL.U32 R15, R152, 0x100, RZ ;  /* 0x00000100980f7824 */ /* 0x000fe200078e00ff */
[----:B------:R-:W-:Y:S01]  /*2390*/  ULOP3.LUT UR4, UR4, 0x1, URZ, 0xc0, !UPT ;  /* 0x0000000104047892 */ /* 0x000fe2000f8ec03f */
[----:B------:R-:W-:Y:S01]  /*23a0*/  SHF.R.S32.HI R21, RZ, 0x1f, R23 ;  /* 0x0000001fff157819 */ /* 0x000fe20000011417 */
[----:B------:R-:W-:Y:S01]  /*23b0*/  ULDC UR8, c[0x0][0x284] ;  /* 0x0000a10000087ab9 */ /* 0x000fe20000000800 */
[--C-:B------:R-:W-:Y:S01]  /*23c0*/  IADD3 R5, RZ, -R10, -R3.reuse ;  /* 0x8000000aff057210 */ /* 0x100fe20007ffe803 */
[----:B------:R-:W-:Y:S01]  /*23d0*/  UISETP.GT.U32.AND UP1, UPT, UR39, 0x3, UPT ;  /* 0x000000032700788c */ /* 0x000fe2000bf24070 */
[----:B------:R-:W-:Y:S01]  /*23e0*/  LOP3.LUT R3, R4, 0x40, R3, 0xe2, !PT ;  /* 0x0000004004037812 */ /* 0x000fe200078ee203 */
[----:B------:R-:W-:Y:S01]  /*23f0*/  UISETP.NE.U32.AND UP0, UPT, UR4, 0x1, UPT ;  /* 0x000000010400788c */ /* 0x000fe2000bf05070 */
[----:B------:R-:W-:Y:S01]  /*2400*/  LOP3.LUT R4, R18, 0x3, RZ, 0xc0, !PT ;  /* 0x0000000312047812 */ /* 0x000fe200078ec0ff */
[----:B------:R-:W-:Y:S01]  /*2410*/  ULDC.64 UR6, c[0x0][0x5d0] ;  /* 0x0001740000067ab9 */ /* 0x000fe20000000a00 */
[----:B------:R-:W-:Y:S01]  /*2420*/  UISETP.LT.U32.AND UP1, UPT, UR40, 0x4, UP1 ;  /* 0x000000042800788c */ /* 0x000fe20008f21070 */
[----:B------:R-:W-:Y:S01]  /*2430*/  IMAD.WIDE R8, R152, 0x100, RZ ;  /* 0x0000010098087825 */ /* 0x000fe200078e02ff */
[----:B------:R-:W-:Y:S01]  /*2440*/  UISETP.GT.U32.AND UP0, UPT, UR40, 0x3, !UP0 ;  /* 0x000000032800788c */ /* 0x000fe2000c704070 */
[----:B--2---:R-:W-:-:S02]  /*2450*/  ISETP.GE.AND P0, PT, R13, R6, PT ;  /* 0x000000060d00720c */ /* 0x004fc40003f06270 */
[----:B------:R-:W-:Y:S01]  /*2460*/  IMAD R12, R4, -0x2, R6 ;  /* 0xfffffffe040c7824 */ /* 0x000fe200078e0206 */
[----:B------:R-:W-:Y:S01]  /*2470*/  USEL UR5, URZ, 0x1, !UP1 ;  /* 0x000000013f057887 */ /* 0x000fe2000c800000 */
[----:B------:R-:W-:Y:S01]  /*2480*/  IMAD.SHL.U32 R6, R18, 0x2, RZ ;  /* 0x0000000212067824 */ /* 0x000fe200078e00ff */
[----:B------:R-:W-:Y:S01]  /*2490*/  ISETP.GE.OR P0, PT, R15, UR8, P0 ;  /* 0x000000080f007c0c */ /* 0x000fe20008706670 */
[----:B------:R-:W-:Y:S01]  /*24a0*/  IMAD R4, R21, UR6, RZ ;  /* 0x0000000615047c24 */ /* 0x000fe2000f8e02ff */
[----:B------:R-:W-:Y:S01]  /*24b0*/  USEL UR4, URZ, 0x1, !UP0 ;  /* 0x000000013f047887 */ /* 0x000fe2000c000000 */
[----:B------:R-:W-:Y:S01]  /*24c0*/  IMAD R0, R0, -0x40, R5 ;  /* 0xffffffc000007824 */ /* 0x000fe200078e0205 */
[----:B------:R-:W-:Y:S01]  /*24d0*/  LOP3.LUT R6, R13, 0x6, R6, 0xf8, !PT ;  /* 0x000000060d067812 */ /* 0x000fe200078ef806 */
[----:B------:R-:W-:Y:S01]  /*24e0*/  IMAD R11, R23, UR7, R4 ;  /* 0x00000007170b7c24 */ /* 0x000fe2000f8e0204 */
[----:B------:R-:W-:Y:S01]  /*24f0*/  LOP3.LUT R153, R8, R3, R10, 0xfe, !PT ;  /* 0x0000000308997212 */ /* 0x000fe200078efe0a */
[----:B------:R-:W-:Y:S01]  /*2500*/  ULOP3.LUT UR39, UR39, 0x3, URZ, 0xc0, !UPT ;  /* 0x0000000327277892 */ /* 0x000fe2000f8ec03f */
[----:B------:R-:W-:Y:S01]  /*2510*/  SHF.R.S32.HI R7, RZ, 0x1f, R6 ;  /* 0x0000001fff077819 */ /* 0x000fe20000011406 */
[----:B------:R-:W-:Y:S01]  /*2520*/  ULOP3.LUT UR38, UR4, UR38, UR5, 0x96, !UPT ;  /* 0x0000002604267292 */ /* 0x000fe2000f8e9605 */
[----:B------:R-:W-:Y:S01]  /*2530*/  IADD3 R3, -R15, UR8, R0 ;  /* 0x000000080f037c10 */ /* 0x000fe2000fffe100 */
[----:B------:R-:W-:-:S02]  /*2540*/  IMAD.IADD R0, R12, 0x1, -R13 ;  /* 0x000000010c007824 */ /* 0x000fc400078e0a0d */
[----:B------:R-:W-:-:S04]  /*2550*/  IMAD.WIDE.U32 R4, R23, UR6, R6 ;  /* 0x0000000617047c25 */ /* 0x000fc8000f8e0006 */
[----:B------:R-:W-:Y:S02]  /*2560*/  IMAD.IADD R11, R5, 0x1, R11 ;  /* 0x00000001050b7824 */ /* 0x000fe400078e020b */
[----:B------:R-:W-:Y:S02]  /*2570*/  IMAD.MOV.U32 R152, RZ, RZ, -0x1 ;  /* 0xffffffffff987424 */ /* 0x000fe400078e00ff */
[----:B------:R-:W-:Y:S01]  /*2580*/  IMAD.MOV.U32 R10, RZ, RZ, R4 ;  /* 0x000000ffff0a7224 */ /* 0x000fe200078e0004 */
[----:B------:R-:W-:Y:S06]  /*2590*/  @P0 BRA `(.L_x_28) ;  /* 0x0000008000640947 */ /* 0x000fec0003800000 */
[----:B------:R-:W0:Y:S01]  /*25a0*/  LDC.64 R4, c[0x0][0x5c8] ;  /* 0x00017200ff047b82 */ /* 0x000e220000000a00 */
[----:B-----5:R-:W-:Y:S01]  /*25b0*/  FSETP.NEU.AND P0, PT, R155, RZ, PT ;  /* 0x000000ff9b00720b */ /* 0x020fe20003f0d000 */
[----:B------:R-:W-:Y:S01]  /*25c0*/  BSSY B0, `(.L_x_28) ;  /* 0x0000816000007945 */ /* 0x000fe20003800000 */
[----:B------:R-:W-:-:S04]  /*25d0*/  ISETP.GT.AND P3, PT, R3, RZ, PT ;  /* 0x000000ff0300720c */ /* 0x000fc80003f64270 */
[----:B------:R-:W-:Y:S01]  /*25e0*/  ISETP.GT.AND P2, PT, R0, RZ, P3 ;  /* 0x000000ff0000720c */ /* 0x000fe20001f44270 */
[-C--:B0-----:R-:W-:Y:S02]  /*25f0*/  IMAD R12, R9, R4.reuse, RZ ;  /* 0x00000004090c7224 */ /* 0x081fe400078e02ff */
[----:B------:R-:W-:-:S04]  /*2600*/  IMAD.WIDE.U32 R168, R153, R4, R10 ;  /* 0x0000000499a87225 */ /* 0x000fc800078e000a */
[----:B------:R-:W-:-:S04]  /*2610*/  IMAD R11, R153, R5, R12 ;  /* 0x00000005990b7224 */ /* 0x000fc800078e020c */
[----:B------:R-:W-:Y:S01]  /*2620*/  IMAD.IADD R171, R169, 0x1, R11 ;  /* 0x00000001a9ab7824 */ /* 0x000fe200078e020b */
[----:B------:R-:W-:Y:S06]  /*2630*/  @!P0 BRA `(.L_x_29) ;  /* 0x0000005c00148947 */ /* 0x000fec0003800000 */
[----:B------:R-:W0:Y:S01]  /*2640*/  LDC.64 R12, c[0x0][0x5b8] ;  /* 0x00016e00ff0c7b82 */ /* 0x000e220000000a00 */
[----:B------:R-:W-:-:S07]  /*2650*/  ULDC.64 UR4, c[0x0][0x5c0] ;  /* 0x0001700000047ab9 */ /* 0x000fce0000000a00 */
[----:B------:R-:W1:Y:S08]  /*2660*/  LDC.64 R14, c[0x0][0x5b0] ;  /* 0x00016c00ff0e7b82 */ /* 0x000e700000000a00 */
[----:B------:R-:W2:Y:S01]  /*2670*/  LDC.64 R10, c[0x0][0x5a8] ;  /* 0x00016a00ff0a7b82 */ /* 0x000ea20000000a00 */
[----:B0-----:R-:W-:-:S04]  /*2680*/  IMAD R20, R21, R12, RZ ;  /* 0x0000000c15147224 */ /* 0x001fc800078e02ff */
[C---:B------:R-:W-:Y:S02]  /*2690*/  IMAD R13, R23.reuse, R13, R20 ;  /* 0x0000000d170d7224 */ /* 0x040fe400078e0214 */
[----:B------:R-:W-:-:S04]  /*26a0*/  IMAD.WIDE.U32 R20, R23, R12, R6 ;  /* 0x0000000c17147225 */ /* 0x000fc800078e0006 */
[----:B-1----:R-:W-:Y:S02]  /*26b0*/  IMAD R156, R9, R14, RZ ;  /* 0x0000000e099c7224 */ /* 0x002fe400078e02ff */
[----:B------:R-:W-:Y:S02]  /*26c0*/  IMAD.IADD R157, R21, 0x1, R13 ;  /* 0x00000001159d7824 */ /* 0x000fe400078e020d */
[----:B------:R-:W-:Y:S02]  /*26d0*/  IMAD R173, R153, R15, R156 ;  /* 0x0000000f99ad7224 */ /* 0x000fe400078e029c */
[----:B------:R-:W-:-:S04]  /*26e0*/  IMAD.MOV.U32 R156, RZ, RZ, R20 ;  /* 0x000000ffff9c7224 */ /* 0x000fc800078e0014 */
[----:B------:R-:W-:-:S04]  /*26f0*/  IMAD.WIDE.U32 R158, R153, R14, R156 ;  /* 0x0000000e999e7225 */ /* 0x000fc800078e009c */
[----:B------:R-:W-:Y:S01]  /*2700*/  IMAD.IADD R159, R159, 0x1, R173 ;  /* 0x000000019f9f7824 */ /* 0x000fe200078e02ad */
[----:B--2---:R-:W-:-:S04]  /*2710*/  LEA R160, P0, R158, R10, 0x2 ;  /* 0x0000000a9ea07211 */ /* 0x004fc800078010ff */
[----:B------:R-:W-:-:S05]  /*2720*/  LEA.HI.X R161, R158, R11, R159, 0x2, P0 ;  /* 0x0000000b9ea17211 */ /* 0x000fca00000f149f */
[----:B------:R0:W2:Y:S01]  /*2730*/  @P2 LDG.E.LTC128B R167, desc[UR36][R160.64] ;  /* 0x00000024a0a72981 */ /* 0x0000a2000c1e1920 */
[----:B------:R-:W-:Y:S01]  /*2740*/  LEA R158, P0, R168, UR4, 0x2 ;  /* 0x00000004a89e7c11 */ /* 0x000fe2000f8010ff */
[----:B------:R-:W-:Y:S01]  /*2750*/  IMAD.WIDE.U32 R162, R153, R14, R6 ;  /* 0x0000000e99a27225 */ /* 0x000fe200078e0006 */
[----:B------:R-:W-:Y:S01]  /*2760*/  ISETP.GT.AND P1, PT, R0, 0x1, P3 ;  /* 0x000000010000780c */ /* 0x000fe20001f24270 */
[----:B------:R-:W-:Y:S01]  /*2770*/  BSSY B1, `(.L_x_30) ;  /* 0x0000011000017945 */ /* 0x000fe20003800000 */
[----:B------:R-:W-:Y:S01]  /*2780*/  LEA.HI.X R159, R168, UR5, R171, 0x2, P0 ;  /* 0x00000005a89f7c11 */ /* 0x000fe200080f14ab */
[----:B------:R-:W-:Y:S01]  /*2790*/  IMAD.IADD R163, R173, 0x1, R163 ;  /* 0x00000001ada37824 */ /* 0x000fe200078e02a3 */
[C---:B0-----:R-:W-:Y:S01]  /*27a0*/  SHF.L.U64.HI R161, R14.reuse, 0x3, R15 ;  /* 0x000000030ea17819 */ /* 0x041fe2000001020f */
[----:B------:R-:W-:-:S04]  /*27b0*/  IMAD.SHL.U32 R160, R14, 0x8, RZ ;  /* 0x000000080ea07824 */ /* 0x000fc800078e00ff */
[----:B------:R-:W-:Y:S01]  /*27c0*/  IMAD.WIDE.U32 R170, R153, R14, R160 ;  /* 0x0000000e99aa7225 */ /* 0x000fe200078e00a0 */
[----:B--2---:R-:W-:-:S05]  /*27d0*/  LOP3.LUT R164, R167, 0xffffe000, RZ, 0xc0, !PT ;  /* 0xffffe000a7a47812 */ /* 0x004fca00078ec0ff */
[----:B------:R-:W-:Y:S01]  /*27e0*/  FMUL R169, R164, R155 ;  /* 0x0000009ba4a97220 */ /* 0x000fe20000400000 */
[----:B------:R-:W-:-:S04]  /*27f0*/  IMAD.WIDE.U32 R164, R23, R12, R162 ;  /* 0x0000000c17a47225 */ /* 0x000fc800078e00a2 */
[----:B------:R-:W-:Y:S01]  /*2800*/  FFMA R169, R88, R154, R169 ;  /* 0x0000009a58a97223 */ /* 0x000fe200000000a9 */
[----:B------:R-:W-:Y:S01]  /*2810*/  IMAD.IADD R88, R13, 0x1, R165 ;  /* 0x000000010d587824 */ /* 0x000fe200078e02a5 */
[----:B------:R-:W-:-:S03]  /*2820*/  LEA R162, P0, R164, R10, 0x2 ;  /* 0x0000000aa4a27211 */ /* 0x000fc600078010ff */
[----:B------:R-:W-:Y:S02]  /*2830*/  F2FP.TF32.F32.PACK_B R169, R169 ;  /* 0x000000a9ffa9723e */ /* 0x000fe400024050ff */
[----:B------:R-:W-:-:S03]  /*2840*/  LEA.HI.X R163, R164, R11, R88, 0x2, P0 ;  /* 0x0000000ba4a37211 */ /* 0x000fc600000f1458 */
[----:B------:R0:W-:Y:S01]  /*2850*/  @P2 STG.E desc[UR36][R158.64], R169 ;  /* 0x000000a99e002986 */ /* 0x0001e2000c101924 */
[----:B------:R-:W-:Y:S05]  /*2860*/  @!P1 BRA `(.L_x_31) ;  /* 0x0000000000049947 */ /* 0x000fea0003800000 */
[----:B------:R1:W5:Y:S02]  /*2870*/  LDG.E.LTC128B R167, desc[UR36][R162.64+0x4] ;  /* 0x00000424a2a77981 */ /* 0x000364000c1e1920 */
.L_x_31:
[----:B------:R-:W-:Y:S05]  /*2880*/  BSYNC B1 ;  /* 0x0000000000017941 */ /* 0x000fea0003800000 */
.L_x_30:
[----:B-----5:R-:W-:Y:S01]  /*2890*/  LOP3.LUT R88, R167, 0xffffe000, RZ, 0xc0, !PT ;  /* 0xffffe000a7587812 */ /* 0x020fe200078ec0ff */
[----:B0-----:R-:W-:Y:S01]  /*28a0*/  IMAD.IADD R169, R173, 0x1, R171 ;  /* 0x00000001ada97824 */ /* 0x001fe200078e02ab */
[----:B------:R-:W-:Y:S01]  /*28b0*/  ISETP.GT.AND P0, PT, R3, 0x8, PT ;  /* 0x000000080300780c */ /* 0x000fe20003f04270 */
[----:B------:R-:W-:Y:S01]  /*28c0*/  IMAD.MOV.U32 R172, RZ, RZ, R167 ;  /* 0x000000ffffac7224 */ /* 0x000fe200078e00a7 */
[----:B------:R-:W-:Y:S01]  /*28d0*/  IADD3 R164, P4, R20, R170, RZ ;  /* 0x000000aa14a47210 */ /* 0x000fe20007f9e0ff */
[----:B------:R-:W-:Y:S01]  /*28e0*/  FMUL R88, R88, R155 ;  /* 0x0000009b58587220 */ /* 0x000fe20000400000 */
[----:B------:R-:W-:-:S03]  /*28f0*/  ISETP.GT.AND P2, PT, R0, RZ, P0 ;  /* 0x000000ff0000720c */ /* 0x000fc60000744270 */
[----:B------:R-:W-:Y:S01]  /*2900*/  FFMA R173, R89, R154, R88 ;  /* 0x0000009a59ad7223 */ /* 0x000fe20000000058 */
[----:B------:R-:W-:Y:S01]  /*2910*/  IMAD.X R165, R169, 0x1, R157, P4 ;  /* 0x00000001a9a57824 */ /* 0x000fe200020e069d */
[----:B------:R-:W-:-:S03]  /*2920*/  LEA R88, P4, R164, R10, 0x2 ;  /* 0x0000000aa4587211 */ /* 0x000fc600078810ff */
[----:B------:R-:W-:Y:S02]  /*2930*/  F2FP.TF32.F32.PACK_B R173, R173 ;  /* 0x000000adffad723e */ /* 0x000fe400024050ff */
[----:B------:R-:W-:-:S03]  /*2940*/  LEA.HI.X R89, R164, R11, R165, 0x2, P4 ;  /* 0x0000000ba4597211 */ /* 0x000fc600020f14a5 */
[----:B------:R0:W-:Y:S04]  /*2950*/  @P1 STG.E desc[UR36][R158.64+0x4], R173 ;  /* 0x000004ad9e001986 */ /* 0x0001e8000c101924 */
[----:B------:R2:W3:Y:S01]  /*2960*/  @P2 LDG.E.LTC128B R172, desc[UR36][R88.64] ;  /* 0x0000002458ac2981 */ /* 0x0004e2000c1e1920 */
[----:B------:R-:W-:Y:S01]  /*2970*/  IMAD.SHL.U32 R165, R4, 0x20, RZ ;  /* 0x0000002004a57824 */ /* 0x000fe200078e00ff */
[----:B------:R-:W-:Y:S01]  /*2980*/  IADD3 R170, P1, R6, R170, RZ ;  /* 0x000000aa06aa7210 */ /* 0x000fe20007f3e0ff */
[----:B------:R-:W-:Y:S03]  /*2990*/  BSSY B1, `(.L_x_32) ;  /* 0x0000011000017945 */ /* 0x000fe60003800000 */
[----:B------:R-:W-:Y:S01]  /*29a0*/  IADD3 R168, P4, R165, R158, RZ ;  /* 0x0000009ea5a87210 */ /* 0x000fe20007f9e0ff */
[----:B------:R-:W-:Y:S01]  /*29b0*/  IMAD.X R171, R7, 0x1, R169, P1 ;  /* 0x0000000107ab7824 */ /* 0x000fe200008e06a9 */
[----:B------:R-:W-:Y:S01]  /*29c0*/  ISETP.GT.AND P1, PT, R0, 0x1, P0 ;  /* 0x000000010000780c */ /* 0x000fe20000724270 */
[----:B------:R-:W-:-:S03]  /*29d0*/  IMAD.WIDE.U32 R170, R23, R12, R170 ;  /* 0x0000000c17aa7225 */ /* 0x000fc600078e00aa */
[----:B--2---:R-:W-:Y:S02]  /*29e0*/  LEA R88, P5, R170, R10, 0x2 ;  /* 0x0000000aaa587211 */ /* 0x004fe400078a10ff */
[----:B---3--:R-:W-:-:S05]  /*29f0*/  LOP3.LUT R164, R172, 0xffffe000, RZ, 0xc0, !PT ;  /* 0xffffe000aca47812 */ /* 0x008fca00078ec0ff */
[----:B------:R-:W-:-:S04]  /*2a00*/  FMUL R167, R164, R155 ;  /* 0x0000009ba4a77220 */ /* 0x000fc80000400000 */
[----:B------:R-:W-:Y:S01]  /*2a10*/  FFMA R175, R90, R154, R167 ;  /* 0x0000009a5aaf7223 */ /* 0x000fe200000000a7 */
[----:B------:R-:W-:Y:S01]  /*2a20*/  SHF.L.U64.HI R167, R4, 0x5, R5 ;  /* 0x0000000504a77819 */ /* 0x000fe20000010205 */
[----:B------:R-:W-:-:S03]  /*2a30*/  IMAD.IADD R90, R13, 0x1, R171 ;  /* 0x000000010d5a7824 */ /* 0x000fc600078e02ab */
[----:B------:R-:W-:Y:S01]  /*2a40*/  F2FP.TF32.F32.PACK_B R175, R175 ;  /* 0x000000afffaf723e */ /* 0x000fe200024050ff */
[----:B------:R-:W-:Y:S01]  /*2a50*/  IMAD.X R169, R167, 0x1, R159, P4 ;  /* 0x00000001a7a97824 */ /* 0x000fe200020e069f */
[----:B------:R-:W-:-:S04]  /*2a60*/  LEA.HI.X R89, R170, R11, R90, 0x2, P5 ;  /* 0x0000000baa597211 */ /* 0x000fc800028f145a */
[----:B------:R0:W-:Y:S01]  /*2a70*/  @P2 STG.E desc[UR36][R168.64], R175 ;  /* 0x000000afa8002986 */ /* 0x0001e2000c101924 */
[----:B------:R-:W-:Y:S05]  /*2a80*/  @!P1 BRA `(.L_x_33) ;  /* 0x0000000000049947 */ /* 0x000fea0003800000 */
[----:B------:R2:W5:Y:S02]  /*2a90*/  LDG.E.LTC128B R172, desc[UR36][R88.64+0x4] ;  /* 0x0000042458ac7981 */ /* 0x000564000c1e1920 */
.L_x_33:
[----:B------:R-:W-:Y:S05]  /*2aa0*/  BSYNC B1 ;  /* 0x0000000000017941 */ /* 0x000fea0003800000 */
.L_x_32:
[----:B-----5:R-:W-:Y:S01]  /*2ab0*/  LOP3.LUT R90, R172, 0xffffe000, RZ, 0xc0, !PT ;  /* 0xffffe000ac5a7812 */ /* 0x020fe200078ec0ff */
[----:B------:R-:W-:Y:S01]  /*2ac0*/  BSSY B1, `(.L_x_34) ;  /* 0x000000a000017945 */ /* 0x000fe20003800000 */
[----:B------:R-:W-:-:S03]  /*2ad0*/  ISETP.GT.AND P2, PT, R0, 0x8, P3 ;  /* 0x000000080000780c */ /* 0x000fc60001f44270 */
[----:B------:R-:W-:-:S04]  /*2ae0*/  FMUL R90, R90, R155 ;  /* 0x0000009b5a5a7220 */ /* 0x000fc80000400000 */
[----:B------:R-:W-:Y:S01]  /*2af0*/  FFMA R171, R91, R154, R90 ;  /* 0x0000009a5bab7223 */ /* 0x000fe2000000005a */
[----:B------:R-:W-:Y:S02]  /*2b00*/  @P1 IMAD.MOV.U32 R90, RZ, RZ, R168 ;  /* 0x000000ffff5a1224 */ /* 0x000fe400078e00a8 */
[----:B------:R-:W-:Y:S02]  /*2b10*/  @P1 IMAD.MOV.U32 R91, RZ, RZ, R169 ;  /* 0x000000ffff5b1224 */ /* 0x000fe400078e00a9 */
[----:B------:R-:W-:-:S05]  /*2b20*/  F2FP.TF32.F32.PACK_B R171, R171 ;  /* 0x000000abffab723e */ /* 0x000fca00024050ff */
[----:B------:R3:W-:Y:S01]  /*2b30*/  @P1 STG.E desc[UR36][R90.64+0x4], R171 ;  /* 0x000004ab5a001986 */ /* 0x0007e2000c101924 */
[----:B------:R-:W-:Y:S05]  /*2b40*/  @!P2 BRA `(.L_x_35) ;  /* 0x000000000004a947 */ /* 0x000fea0003800000 */
[----:B------:R4:W5:Y:S02]  /*2b50*/  LDG.E.LTC128B R172, desc[UR36][R162.64+0x20] ;  /* 0x00002024a2ac7981 */ /* 0x000964000c1e1920 */
.L_x_35:
[----:B------:R-:W-:Y:S05]  /*2b60*/  BSYNC B1 ;  /* 0x0000000000017941 */ /* 0x000fea0003800000 */
.L_x_34:
[----:B---3-5:R-:W-:Y:S01]  /*2b70*/  LOP3.LUT R90, R172, 0xffffe000, RZ, 0xc0, !PT ;  /* 0xffffe000ac5a7812 */ /* 0x028fe200078ec0ff */
[----:B------:R-:W-:Y:S01]  /*2b80*/  BSSY B1, `(.L_x_36) ;  /* 0x000000a000017945 */ /* 0x000fe20003800000 */
[----:B------:R-:W-:-:S03]  /*2b90*/  ISETP.GT.AND P1, PT, R0, 0x9, P3 ;  /* 0x000000090000780c */ /* 0x000fc60001f24270 */
[----:B------:R-:W-:Y:S01]  /*2ba0*/  FMUL R91, R90, R155 ;  /* 0x0000009b5a5b7220 */ /* 0x000fe20000400000 */
[----:B------:R-:W-:-:S03]  /*2bb0*/  @P2 IMAD.MOV.U32 R90, RZ, RZ, R158 ;  /* 0x000000ffff5a2224 */ /* 0x000fc600078e009e */
[----:B------:R-:W-:Y:S01]  /*2bc0*/  FFMA R171, R92, R154, R91 ;  /* 0x0000009a5cab7223 */ /* 0x000fe2000000005b */
[----:B------:R-:W-:-:S04]  /*2bd0*/  @P2 IMAD.MOV.U32 R91, RZ, RZ, R159 ;  /* 0x000000ffff5b2224 */ /* 0x000fc800078e009f */
[----:B------:R-:W-:-:S05]  /*2be0*/  F2FP.TF32.F32.PACK_B R171, R171 ;  /* 0x000000abffab723e */ /* 0x000fca00024050ff */
[----:B------:R3:W-:Y:S01]  /*2bf0*/  @P2 STG.E desc[UR36][R90.64+0x20], R171 ;  /* 0x000020ab5a002986 */ /* 0x0007e2000c101924 */
[----:B------:R-:W-:Y:S05]  /*2c00*/  @!P1 BRA `(.L_x_37) ;  /* 0x0000000000049947 */ /* 0x000fea0003800000 */
[----:B------:R0:W5:Y:S02]  /*2c10*/  LDG.E.LTC128B R172, desc[UR36][R162.64+0x24] ;  /* 0x00002424a2ac7981 */ /* 0x000164000c1e1920 */
.L_x_37:
[----:B------:R-:W-:Y:S05]  /*2c20*/  BSYNC B1 ;  /* 0x0000000000017941 */ /* 0x000fea0003800000 */
.L_x_36:
[----:B---3-5:R-:W-:Y:S01]  /*2c30*/  LOP3.LUT R90, R172, 0xffffe000, RZ, 0xc0, !PT ;  /* 0xffffe000ac5a7812 */ /* 0x028fe200078ec0ff */
[----:B------:R-:W-:Y:S01]  /*2c40*/  @P1 IMAD.MOV.U32 R91, RZ, RZ, R159 ;  /* 0x000000ffff5b1224 */ /* 0x000fe200078e009f */
[----:B------:R-:W-:Y:S01]  /*2c50*/  ISETP.GT.AND P2, PT, R0, 0x8, P0 ;  /* 0x000000080000780c */ /* 0x000fe20000744270 */
[----:B------:R-:W-:Y:S02]  /*2c60*/  BSSY B1, `(.L_x_38) ;  /* 0x0000008000017945 */ /* 0x000fe40003800000 */
[----:B------:R-:W-:-:S04]  /*2c70*/  FMUL R90, R90, R155 ;  /* 0x0000009b5a5a7220 */ /* 0x000fc80000400000 */
[----:B------:R-:W-:Y:S01]  /*2c80*/  FFMA R93, R93, R154, R90 ;  /* 0x0000009a5d5d7223 */ /* 0x000fe2000000005a */
[----:B------:R-:W-:-:S04]  /*2c90*/  @P1 IMAD.MOV.U32 R90, RZ, RZ, R158 ;  /* 0x000000ffff5a1224 */ /* 0x000fc800078e009e */
[----:B------:R-:W-:-:S05]  /*2ca0*/  F2FP.TF32.F32.PACK_B R93, R93 ;  /* 0x0000005dff5d723e */ /* 0x000fca00024050ff */
[----:B------:R3:W-:Y:S01]  /*2cb0*/  @P1 STG.E desc[UR36][R90.64+0x24], R93 ;  /* 0x0000245d5a001986 */ /* 0x0007e2000c101924 */
[----:B------:R-:W-:Y:S05]  /*2cc0*/  @!P2 BRA `(.L_x_39) ;  /* 0x000000000004a947 */ /* 0x000fea0003800000 */
[----:B------:R0:W5:Y:S02]  /*2cd0*/  LDG.E.LTC128B R172, desc[UR36][R88.64+0x20] ;  /* 0x0000202458ac7981 */ /* 0x000164000c1e1920 */
.L_x_39:
[----:B------:R-:W-:Y:S05]  /*2ce0*/  BSYNC B1 ;  /* 0x0000000000017941 */ /* 0x000fea0003800000 */
.L_x_38:
        /* <DEDUP_REMOVED lines=11> */
.L_x_41:
[----:B------:R-:W-:Y:S05]  /*2da0*/  BSYNC B1 ;  /* 0x0000000000017941 */ /* 0x000fea0003800000 */
.L_x_40:
        /* <DEDUP_REMOVED lines=11> */
.L_x_43:
[----:B------:R-:W-:Y:S05]  /*2e60*/  BSYNC B1 ;  /* 0x0000000000017941 */ /* 0x000fea0003800000 */
.L_x_42:
        /* <DEDUP_REMOVED lines=11> */
.L_x_45:
[----:B------:R-:W-:Y:S05]  /*2f20*/  BSYNC B1 ;  /* 0x0000000000017941 */ /* 0x000fea0003800000 */
.L_x_44:
        /* <DEDUP_REMOVED lines=11> */
.L_x_47:
[----:B------:R-:W-:Y:S05]  /*2fe0*/  BSYNC B1 ;  /* 0x0000000000017941 */ /* 0x000fea0003800000 */
.L_x_46:
        /* <DEDUP_REMOVED lines=11> */
.L_x_49:
[----:B------:R-:W-:Y:S05]  /*30a0*/  BSYNC B1 ;  /* 0x0000000000017941 */ /* 0x000fea0003800000 */
.L_x_48:
        /* <DEDUP_REMOVED lines=11> */
.L_x_51:
[----:B------:R-:W-:Y:S05]  /*3160*/  BSYNC B1 ;  /* 0x0000000000017941 */ /* 0x000fea0003800000 */
.L_x_50:
        /* <DEDUP_REMOVED lines=11> */
.L_x_53:
[----:B------:R-:W-:Y:S05]  /*3220*/  BSYNC B1 ;  /* 0x0000000000017941 */ /* 0x000fea0003800000 */
.L_x_52:
        /* <DEDUP_REMOVED lines=11> */
.L_x_55:
[----:B------:R-:W-:Y:S05]  /*32e0*/  BSYNC B1 ;  /* 0x0000000000017941 */ /* 0x000fea0003800000 */
.L_x_54:
        /* <DEDUP_REMOVED lines=11> */
.L_x_57:
[----:B------:R-:W-:Y:S05]  /*33a0*/  BSYNC B1 ;  /* 0x0000000000017941 */ /* 0x000fea0003800000 */
.L_x_56:
        /* <DEDUP_REMOVED lines=11> */
.L_x_59:
[----:B------:R-:W-:Y:S05]  /*3460*/  BSYNC B1 ;  /* 0x0000000000017941 */ /* 0x000fea0003800000 */
.L_x_58:
        /* <DEDUP_REMOVED lines=11> */
.L_x_61:
[----:B------:R-:W-:Y:S05]  /*3520*/  BSYNC B1 ;  /* 0x0000000000017941 */ /* 0x000fea0003800000 */
.L_x_60:
        /* <DEDUP_REMOVED lines=11> */
.L_x_63:
[----:B------:R-:W-:Y:S05]  /*35e0*/  BSYNC B1 ;  /* 0x0000000000017941 */ /* 0x000fea0003800000 */
.L_x_62:
        /* <DEDUP_REMOVED lines=11> */
.L_x_65:
[----:B------:R-:W-:Y:S05]  /*36a0*/  BSYNC B1 ;  /* 0x0000000000017941 */ /* 0x000fea0003800000 */
.L_x_64:
        /* <DEDUP_REMOVED lines=11> */
.L_x_67:
[----:B------:R-:W-:Y:S05]  /*3760*/  BSYNC B1 ;  /* 0x0000000000017941 */ /* 0x000fea0003800000 */
.L_x_66:
        /* <DEDUP_REMOVED lines=11> */
.L_x_69:
[----:B------:R-:W-:Y:S05]  /*3820*/  BSYNC B1 ;  /* 0x0000000000017941 */ /* 0x000fea0003800000 */
.L_x_68:
        /* <DEDUP_REMOVED lines=11> */
.L_x_71:
[----:B------:R-:W-:Y:S05]  /*38e0*/  BSYNC B1 ;  /* 0x0000000000017941 */ /* 0x000fea0003800000 */
.L_x_70:
        /* <DEDUP_REMOVED lines=11> */
.L_x_73:
[----:B------:R-:W-:Y:S05]  /*39a0*/  BSYNC B1 ;  /* 0x0000000000017941 */ /* 0x000fea0003800000 */
.L_x_72:
        /* <DEDUP_REMOVED lines=11> */
.L_x_75:
[----:B------:R-:W-:Y:S05]  /*3a60*/  BSYNC B1 ;  /* 0x0000000000017941 */ /* 0x000fea0003800000 */
.L_x_74:
        /* <DEDUP_REMOVED lines=11> */
.L_x_77:
[----:B------:R-:W-:Y:S05]  /*3b20*/  BSYNC B1 ;  /* 0x0000000000017941 */ /* 0x000fea0003800000 */
.L_x_76:
        /* <DEDUP_REMOVED lines=11> */
.L_x_79:
[----:B------:R-:W-:Y:S05]  /*3be0*/  BSYNC B1 ;  /* 0x0000000000017941 */ /* 0x000fea0003800000 */
.L_x_78:
        /* <DEDUP_REMOVED lines=11> */
.L_x_81:
[----:B------:R-:W-:Y:S05]  /*3ca0*/  BSYNC B1 ;  /* 0x0000000000017941 */ /* 0x000fea0003800000 */
.L_x_80:
        /* <DEDUP_REMOVED lines=11> */
.L_x_83:
[----:B------:R-:W-:Y:S05]  /*3d60*/  BSYNC B1 ;  /* 0x0000000000017941 */ /* 0x000fea0003800000 */
.L_x_82:
        /* <DEDUP_REMOVED lines=11> */
.L_x_85:
[----:B------:R-:W-:Y:S05]  /*3e20*/  BSYNC B1 ;  /* 0x0000000000017941 */ /* 0x000fea0003800000 */
.L_x_84:
        /* <DEDUP_REMOVED lines=11> */
.L_x_87:
[----:B------:R-:W-:Y:S05]  /*3ee0*/  BSYNC B1 ;  /* 0x0000000000017941 */ /* 0x000fea0003800000 */
.L_x_86:
        /* <DEDUP_REMOVED lines=11> */
.L_x_89:
[----:B------:R-:W-:Y:S05]  /*3fa0*/  BSYNC B1 ;  /* 0x0000000000017941 */ /* 0x000fea0003800000 */
.L_x_88:
        /* <DEDUP_REMOVED lines=11> */
.L_x_91:
[----:B------:R-:W-:Y:S05]  /*4060*/  BSYNC B1 ;  /* 0x0000000000017941 */ /* 0x000fea0003800000 */
.L_x_90:
        /* <DEDUP_REMOVED lines=11> */
.L_x_93:
[----:B------:R-:W-:Y:S05]  /*4120*/  BSYNC B1 ;  /* 0x0000000000017941 */ /* 0x000fea0003800000 */
.L_x_92:
        /* <DEDUP_REMOVED lines=11> */
.L_x_95:
[----:B------:R-:W-:Y:S05]  /*41e0*/  BSYNC B1 ;  /* 0x0000000000017941 */ /* 0x000fea0003800000 */
.L_x_94:
        /* <DEDUP_REMOVED lines=11> */
.L_x_97:
[----:B------:R-:W-:Y:S05]  /*42a0*/  BSYNC B1 ;  /* 0x0000000000017941 */ /* 0x000fea0003800000 */
.L_x_96:
        /* <DEDUP_REMOVED lines=11> */
.L_x_99:
[----:B------:R-:W-:Y:S05]  /*4360*/  BSYNC B1 ;  /* 0x0000000000017941 */ /* 0x000fea0003800000 */
.L_x_98:
        /* <DEDUP_REMOVED lines=11> */
.L_x_101:
[----:B------:R-:W-:Y:S05]  /*4420*/  BSYNC B1 ;  /* 0x0000000000017941 */ /* 0x000fea0003800000 */
.L_x_100:
        /* <DEDUP_REMOVED lines=11> */
.L_x_103:
[----:B------:R-:W-:Y:S05]  /*44e0*/  BSYNC B1 ;  /* 0x0000000000017941 */ /* 0x000fea0003800000 */
.L_x_102:
        /* <DEDUP_REMOVED lines=11> */
.L_x_105:
[----:B------:R-:W-:Y:S05]  /*45a0*/  BSYNC B1 ;  /* 0x0000000000017941 */ /* 0x000fea0003800000 */
.L_x_104:
        /* <DEDUP_REMOVED lines=11> */
.L_x_107:
[----:B------:R-:W-:Y:S05]  /*4660*/  BSYNC B1 ;  /* 0x0000000000017941 */ /* 0x000fea0003800000 */
.L_x_106:
        /* <DEDUP_REMOVED lines=11> */
.L_x_109:
[----:B------:R-:W-:Y:S05]  /*4720*/  BSYNC B1 ;  /* 0x0000000000017941 */ /* 0x000fea0003800000 */
.L_x_108:
        /* <DEDUP_REMOVED lines=11> */
.L_x_111:
[----:B------:R-:W-:Y:S05]  /*47e0*/  BSYNC B1 ;  /* 0x0000000000017941 */ /* 0x000fea0003800000 */
.L_x_110:
        /* <DEDUP_REMOVED lines=11> */
.L_x_113:
[----:B------:R-:W-:Y:S05]  /*48a0*/  BSYNC B1 ;  /* 0x0000000000017941 */ /* 0x000fea0003800000 */
.L_x_112:
        /* <DEDUP_REMOVED lines=11> */
.L_x_115:
[----:B------:R-:W-:Y:S05]  /*4960*/  BSYNC B1 ;  /* 0x0000000000017941 */ /* 0x000fea0003800000 */
.L_x_114:
        /* <DEDUP_REMOVED lines=11> */
.L_x_117:
[----:B------:R-:W-:Y:S05]  /*4a20*/  BSYNC B1 ;  /* 0x0000000000017941 */ /* 0x000fea0003800000 */
.L_x_116:
        /* <DEDUP_REMOVED lines=11> */
.L_x_119:
[----:B------:R-:W-:Y:S05]  /*4ae0*/  BSYNC B1 ;  /* 0x0000000000017941 */ /* 0x000fea0003800000 */
.L_x_118:
        /* <DEDUP_REMOVED lines=11> */
.L_x_121:
[----:B------:R-:W-:Y:S05]  /*4ba0*/  BSYNC B1 ;  /* 0x0000000000017941 */ /* 0x000fea0003800000 */
.L_x_120:
        /* <DEDUP_REMOVED lines=11> */
.L_x_123:
[----:B------:R-:W-:Y:S05]  /*4c60*/  BSYNC B1 ;  /* 0x0000000000017941 */ /* 0x000fea0003800000 */
.L_x_122:
        /* <DEDUP_REMOVED lines=11> */
.L_x_125:
[----:B------:R-:W-:Y:S05]  /*4d20*/  BSYNC B1 ;  /* 0x0000000000017941 */ /* 0x000fea0003800000 */
.L_x_124:
        /* <DEDUP_REMOVED lines=11> */
.L_x_127:
[----:B------:R-:W-:Y:S05]  /*4de0*/  BSYNC B1 ;  /* 0x0000000000017941 */ /* 0x000fea0003800000 */
.L_x_126:
        /* <DEDUP_REMOVED lines=11> */
.L_x_129:
[----:B------:R-:W-:Y:S05]  /*4ea0*/  BSYNC B1 ;  /* 0x0000000000017941 */ /* 0x000fea0003800000 */
.L_x_128:
        /* <DEDUP_REMOVED lines=11> */
.L_x_131:
[----:B------:R-:W-:Y:S05]  /*4f60*/  BSYNC B1 ;  /* 0x0000000000017941 */ /* 0x000fea0003800000 */
.L_x_130:
        /* <DEDUP_REMOVED lines=11> */
.L_x_133:
[----:B------:R-:W-:Y:S05]  /*5020*/  BSYNC B1 ;  /* 0x0000000000017941 */ /* 0x000fea0003800000 */
.L_x_132:
        /* <DEDUP_REMOVED lines=11> */
.L_x_135:
[----:B------:R-:W-:Y:S05]  /*50e0*/  BSYNC B1 ;  /* 0x0000000000017941 */ /* 0x000fea0003800000 */
.L_x_134:
        /* <DEDUP_REMOVED lines=11> */
.L_x_137:
[----:B------:R-:W-:Y:S05]  /*51a0*/  BSYNC B1 ;  /* 0x0000000000017941 */ /* 0x000fea0003800000 */
.L_x_136:
        /* <DEDUP_REMOVED lines=11> */
.L_x_139:
[----:B------:R-:W-:Y:S05]  /*5260*/  BSYNC B1 ;  /* 0x0000000000017941 */ /* 0x000fea0003800000 */
.L_x_138:
        /* <DEDUP_REMOVED lines=11> */
.L_x_141:
[----:B------:R-:W-:Y:S05]  /*5320*/  BSYNC B1 ;  /* 0x0000000000017941 */ /* 0x000fea0003800000 */
.L_x_140:
        /* <DEDUP_REMOVED lines=11> */
.L_x_143:
[----:B------:R-:W-:Y:S05]  /*53e0*/  BSYNC B1 ;  /* 0x0000000000017941 */ /* 0x000fea0003800000 */
.L_x_142:
        /* <DEDUP_REMOVED lines=11> */
.L_x_145:
[----:B------:R-:W-:Y:S05]  /*54a0*/  BSYNC B1 ;  /* 0x0000000000017941 */ /* 0x000fea0003800000 */
.L_x_144:
        /* <DEDUP_REMOVED lines=11> */
.L_x_147:
[----:B------:R-:W-:Y:S05]  /*5560*/  BSYNC B1 ;  /* 0x0000000000017941 */ /* 0x000fea0003800000 */
.L_x_146:
        /* <DEDUP_REMOVED lines=11> */
.L_x_149:
[----:B------:R-:W-:Y:S05]  /*5620*/  BSYNC B1 ;  /* 0x0000000000017941 */ /* 0x000fea0003800000 */
.L_x_148:
        /* <DEDUP_REMOVED lines=11> */
.L_x_151:
[----:B------:R-:W-:Y:S05]  /*56e0*/  BSYNC B1 ;  /* 0x0000000000017941 */ /* 0x000fea0003800000 */
.L_x_150:
[----:B-----5:R-:W-:Y:S01]  /*56f0*/  LOP3.LUT R8, R172, 0xffffe000, RZ, 0xc0, !PT ;  /* 0xffffe000ac087812 */ /* 0x020fe200078ec0ff */
[----:B------:R-:W-:Y:S01]  /*5700*/  BSSY B1, `(.L_x_152) ;  /* 0x000000d000017945 */ /* 0x000fe20003800000 */
[----:B------:R-:W-:-:S03]  /*5710*/  IADD3 R153, P1, R153, 0x80, RZ ;  /* 0x0000008099997810 */ /* 0x000fc60007f3e0ff */
[----:B---3--:R-:W-:Y:S01]  /*5720*/  FMUL R91, R8, R155 ;  /* 0x0000009b085b7220 */ /* 0x008fe20000400000 */
[----:B------:R-:W-:Y:S02]  /*5730*/  @P2 IMAD.MOV.U32 R8, RZ, RZ, R168 ;  /* 0x000000ffff082224 */ /* 0x000fe400078e00a8 */
[----:B------:R-:W-:Y:S02]  /*5740*/  IMAD.X R9, RZ, RZ, R9, P1 ;  /* 0x000000ffff097224 */ /* 0x000fe400008e0609 */
[----:B------:R-:W-:Y:S01]  /*5750*/  FFMA R91, R150, R154, R91 ;  /* 0x0000009a965b7223 */ /* 0x000fe2000000005b */
[----:B------:R-:W-:Y:S01]  /*5760*/  ISETP.GT.AND P1, PT, R0, 0x79, P0 ;  /* 0x000000790000780c */ /* 0x000fe20000724270 */
[----:B------:R-:W-:-:S03]  /*5770*/  IMAD R90, R9, R14, RZ ;  /* 0x0000000e095a7224 */ /* 0x000fc600078e02ff */
[----:B------:R-:W-:Y:S01]  /*5780*/  F2FP.TF32.F32.PACK_B R91, R91 ;  /* 0x0000005bff5b723e */ /* 0x000fe200024050ff */
[----:B------:R-:W-:-:S05]  /*5790*/  @P2 IMAD.MOV.U32 R9, RZ, RZ, R169 ;  /* 0x000000ffff092224 */ /* 0x000fca00078e00a9 */
[----:B------:R3:W-:Y:S03]  /*57a0*/  @P2 STG.E desc[UR36][R8.64+0x1e0], R91 ;  /* 0x0001e05b08002986 */ /* 0x0007e6000c101924 */
[----:B------:R-:W-:Y:S05]  /*57b0*/  @!P1 BRA `(.L_x_153) ;  /* 0x0000000000049947 */ /* 0x000fea0003800000 */
[----:B------:R0:W5:Y:S02]  /*57c0*/  LDG.E.LTC128B R172, desc[UR36][R88.64+0x1e4] ;  /* 0x0001e42458ac7981 */ /* 0x000164000c1e1920 */
.L_x_153:
[----:B------:R-:W-:Y:S05]  /*57d0*/  BSYNC B1 ;  /* 0x0000000000017941 */ /* 0x000fea0003800000 */
.L_x_152:
[----:B0-2--5:R-:W-:Y:S01]  /*57e0*/  LOP3.LUT R88, R172, 0xffffe000, RZ, 0xc0, !PT ;  /* 0xffffe000ac587812 */ /* 0x025fe200078ec0ff */
[----:B------:R-:W-:Y:S01]  /*57f0*/  IMAD R97, R153, R15, R90 ;  /* 0x0000000f99617224 */ /* 0x000fe200078e025a */
[----:B------:R-:W-:Y:S01]  /*5800*/  ISETP.GT.AND P0, PT, R3, 0x80, PT ;  /* 0x000000800300780c */ /* 0x000fe20003f04270 */
[----:B---3--:R-:W-:-:S04]  /*5810*/  IMAD.WIDE.U32 R8, R153, R14, R156 ;  /* 0x0000000e99087225 */ /* 0x008fc800078e009c */
[----:B------:R-:W-:Y:S01]  /*5820*/  FMUL R88, R88, R155 ;  /* 0x0000009b58587220 */ /* 0x000fe20000400000 */
[----:B------:R-:W-:Y:S01]  /*5830*/  ISETP.GT.AND P3, PT, R0, RZ, P0 ;  /* 0x000000ff0000720c */ /* 0x000fe20000764270 */
[----:B------:R-:W-:Y:S02]  /*5840*/  IMAD.IADD R9, R9, 0x1, R97 ;  /* 0x0000000109097824 */ /* 0x000fe400078e0261 */
[----:B------:R-:W-:Y:S01]  /*5850*/  FFMA R151, R151, R154, R88 ;  /* 0x0000009a97977223 */ /* 0x000fe20000000058 */
[----:B------:R-:W-:-:S04]  /*5860*/  LEA R88, P2, R8, R10, 0x2 ;  /* 0x0000000a08587211 */ /* 0x000fc800078410ff */
[----:B------:R-:W-:Y:S02]  /*5870*/  F2FP.TF32.F32.PACK_B R151, R151 ;  /* 0x00000097ff97723e */ /* 0x000fe400024050ff */
[----:B------:R-:W-:-:S03]  /*5880*/  LEA.HI.X R89, R8, R11, R9, 0x2, P2 ;  /* 0x0000000b08597211 */ /* 0x000fc600010f1409 */
[----:B------:R0:W-:Y:S04]  /*5890*/  @P1 STG.E desc[UR36][R168.64+0x1e4], R151 ;  /* 0x0001e497a8001986 */ /* 0x0001e8000c101924 */
[----:B------:R-:W2:Y:S01]  /*58a0*/  @P3 LDG.E.LTC128B R172, desc[UR36][R88.64] ;  /* 0x0000002458ac3981 */ /* 0x000ea2000c1e1920 */
[----:B------:R-:W-:Y:S01]  /*58b0*/  IMAD.WIDE.U32 R8, R153, R14, R6 ;  /* 0x0000000e99087225 */ /* 0x000fe200078e0006 */
[----:B------:R-:W-:Y:S01]  /*58c0*/  SHF.L.U64.HI R95, R4, 0x9, R5 ;  /* 0x00000009045f7819 */ /* 0x000fe20000010205 */
[----:B------:R-:W-:Y:S01]  /*58d0*/  BSSY B1, `(.L_x_154) ;  /* 0x0000011000017945 */ /* 0x000fe20003800000 */
[----:B------:R-:W-:Y:S01]  /*58e0*/  ISETP.GT.AND P2, PT, R0, 0x1, P0 ;  /* 0x000000010000780c */ /* 0x000fe20000744270 */
[----:B------:R-:W-:Y:S02]  /*58f0*/  IMAD.IADD R9, R97, 0x1, R9 ;  /* 0x0000000161097824 */ /* 0x000fe400078e0209 */
[----:B------:R-:W-:Y:S01]  /*5900*/  IMAD.SHL.U32 R93, R4, 0x200, RZ ;  /* 0x00000200045d7824 */ /* 0x000fe200078e00ff */
[----:B--2---:R-:W-:-:S05]  /*5910*/  LOP3.LUT R90, R172, 0xffffe000, RZ, 0xc0, !PT ;  /* 0xffffe000ac5a7812 */ /* 0x004fca00078ec0ff */
[----:B------:R-:W-:Y:S01]  /*5920*/  FMUL R15, R90, R155 ;  /* 0x0000009b5a0f7220 */ /* 0x000fe20000400000 */
[----:B------:R-:W-:Y:S01]  /*5930*/  IMAD.WIDE.U32 R90, R23, R12, R8 ;  /* 0x0000000c175a7225 */ /* 0x000fe200078e0008 */
[----:B------:R-:W-:-:S03]  /*5940*/  IADD3 R8, P1, R93, R158, RZ ;  /* 0x0000009e5d087210 */ /* 0x000fc60007f3e0ff */
[----:B------:R-:W-:Y:S01]  /*5950*/  FFMA R15, R24, R154, R15 ;  /* 0x0000009a180f7223 */ /* 0x000fe2000000000f */
[----:B------:R-:W-:Y:S01]  /*5960*/  IMAD.IADD R5, R13, 0x1, R91 ;  /* 0x000000010d057824 */ /* 0x000fe200078e025b */
[C---:B------:R-:W-:Y:S01]  /*5970*/  LEA R4, P4, R90.reuse, R10, 0x2 ;  /* 0x0000000a5a047211 */ /* 0x040fe200078810ff */
[----:B------:R-:W-:Y:S02]  /*5980*/  IMAD.X R9, R95, 0x1, R159, P1 ;  /* 0x000000015f097824 */ /* 0x000fe400008e069f */
[----:B------:R-:W-:Y:S02]  /*5990*/  F2FP.TF32.F32.PACK_B R15, R15 ;  /* 0x0000000fff0f723e */ /* 0x000fe400024050ff */
[----:B------:R-:W-:-:S03]  /*59a0*/  LEA.HI.X R5, R90, R11, R5, 0x2, P4 ;  /* 0x0000000b5a057211 */ /* 0x000fc600020f1405 */
[----:B------:R0:W-:Y:S01]  /*59b0*/  @P3 STG.E desc[UR36][R8.64], R15 ;  /* 0x0000000f08003986 */ /* 0x0001e2000c101924 */
[----:B------:R-:W-:Y:S05]  /*59c0*/  @!P2 BRA `(.L_x_155) ;  /* 0x000000000004a947 */ /* 0x000fea0003800000 */
[----:B------:R2:W5:Y:S02]  /*59d0*/  LDG.E.LTC128B R172, desc[UR36][R4.64+0x4] ;  /* 0x0000042404ac7981 */ /* 0x000564000c1e1920 */
.L_x_155:
[----:B------:R-:W-:Y:S05]  /*59e0*/  BSYNC B1 ;  /* 0x0000000000017941 */ /* 0x000fea0003800000 */
.L_x_154:
[----:B-----5:R-:W-:Y:S01]  /*59f0*/  LOP3.LUT R24, R172, 0xffffe000, RZ, 0xc0, !PT ;  /* 0xffffe000ac187812 */ /* 0x020fe200078ec0ff */
[----:B0-----:R-:W-:Y:S01]  /*5a00*/  IMAD.WIDE.U32 R14, R153, R14, R160 ;  /* 0x0000000e990e7225 */ /* 0x001fe200078e00a0 */
[----:B------:R-:W-:Y:S01]  /*5a10*/  ISETP.GT.AND P1, PT, R3, 0x88, PT ;  /* 0x000000880300780c */ /* 0x000fe20003f24270 */
[----:B------:R-:W-:Y:S02]  /*5a20*/  BSSY B1, `(.L_x_156) ;  /* 0x000000f000017945 */ /* 0x000fe40003800000 */
[----:B------:R-:W-:Y:S01]  /*5a30*/  FMUL R24, R24, R155 ;  /* 0x0000009b18187220 */ /* 0x000fe20000400000 */
[----:B------:R-:W-:Y:S01]  /*5a40*/  ISETP.GT.AND P3, PT, R0, RZ, P1 ;  /* 0x000000ff0000720c */ /* 0x000fe20000f64270 */
[----:B------:R-:W-:Y:S01]  /*5a50*/  IMAD.IADD R97, R97, 0x1, R15 ;  /* 0x0000000161617824 */ /* 0x000fe200078e020f */
[----:B------:R-:W-:Y:S01]  /*5a60*/  IADD3 R20, P5, R20, R14, RZ ;  /* 0x0000000e14147210 */ /* 0x000fe20007fbe0ff */
[----:B------:R-:W-:Y:S01]  /*5a70*/  FFMA R25, R25, R154, R24 ;  /* 0x0000009a19197223 */ /* 0x000fe20000000018 */
[----:B------:R-:W-:-:S03]  /*5a80*/  IADD3 R14, P4, R6, R14, RZ ;  /* 0x0000000e060e7210 */ /* 0x000fc60007f9e0ff */
[----:B------:R-:W-:Y:S01]  /*5a90*/  IMAD.X R156, R97, 0x1, R157, P5 ;  /* 0x00000001619c7824 */ /* 0x000fe200028e069d */
[----:B------:R-:W-:Y:S01]  /*5aa0*/  F2FP.TF32.F32.PACK_B R25, R25 ;  /* 0x00000019ff19723e */ /* 0x000fe200024050ff */
[----:B------:R-:W-:Y:S01]  /*5ab0*/  IMAD.X R15, R7, 0x1, R97, P4 ;  /* 0x00000001070f7824 */ /* 0x000fe200020e0661 */
[----:B------:R-:W-:-:S03]  /*5ac0*/  LEA R6, P5, R20, R10, 0x2 ;  /* 0x0000000a14067211 */ /* 0x000fc600078a10ff */
[----:B------:R0:W-:Y:S01]  /*5ad0*/  @P2 STG.E desc[UR36][R8.64+0x4], R25 ;  /* 0x0000041908002986 */ /* 0x0001e2000c101924 */
[----:B------:R-:W-:Y:S01]  /*5ae0*/  LEA.HI.X R7, R20, R11, R156, 0x2, P5 ;  /* 0x0000000b14077211 */ /* 0x000fe200028f149c */
[----:B------:R-:W-:Y:S08]  /*5af0*/  @!P3 BRA `(.L_x_157) ;  /* 0x000000000004b947 */ /* 0x000ff00003800000 */
[----:B------:R3:W5:Y:S02]  /*5b00*/  LDG.E.LTC128B R172, desc[UR36][R6.64] ;  /* 0x0000002406ac7981 */ /* 0x000764000c1e1920 */
.L_x_157:
[----:B------:R-:W-:Y:S05]  /*5b10*/  BSYNC B1 ;  /* 0x0000000000017941 */ /* 0x000fea0003800000 */
.L_x_156:
[----:B---3-5:R-:W-:Y:S01]  /*5b20*/  LOP3.LUT R6, R172, 0xffffe000, RZ, 0xc0, !PT ;  /* 0xffffe000ac067812 */ /* 0x028fe200078ec0ff */
[----:B------:R-:W-:Y:S01]  /*5b30*/  IMAD.WIDE.U32 R14, R23, R12, R14 ;  /* 0x0000000c170e7225 */ /* 0x000fe200078e000e */
[----:B------:R-:W-:Y:S01]  /*5b40*/  ISETP.GT.AND P2, PT, R0, 0x1, P1 ;  /* 0x000000010000780c */ /* 0x000fe20000f44270 */
[----:B------:R-:W-:Y:S02]  /*5b50*/  BSSY B1, `(.L_x_158) ;  /* 0x000000c000017945 */ /* 0x000fe40003800000 */
[----:B------:R-:W-:Y:S01]  /*5b60*/  FMUL R3, R6, R155 ;  /* 0x0000009b06037220 */ /* 0x000fe20000400000 */
[----:B------:R-:W-:Y:S01]  /*5b70*/  IADD3 R6, P4, R8, R165, RZ ;  /* 0x000000a508067210 */ /* 0x000fe20007f9e0ff */
[----:B------:R-:W-:Y:S01]  /*5b80*/  IMAD.IADD R13, R13, 0x1, R15 ;  /* 0x000000010d0d7824 */ /* 0x000fe200078e020f */
[----:B------:R-:W-:Y:S01]  /*5b90*/  LEA R10, P5, R14, R10, 0x2 ;  /* 0x0000000a0e0a7211 */ /* 0x000fe200078a10ff */
[----:B------:R-:W-:Y:S02]  /*5ba0*/  FFMA R3, R26, R154, R3 ;  /* 0x0000009a1a037223 */ /* 0x000fe40000000003 */
[----:B------:R-:W-:Y:S01]  /*5bb0*/  IMAD.X R7, R9, 0x1, R167, P4 ;  /* 0x0000000109077824 */ /* 0x000fe200020e06a7 */
[----:B------:R-:W-:-:S02]  /*5bc0*/  LEA.HI.X R11, R14, R11, R13, 0x2, P5 ;  /* 0x0000000b0e0b7211 */ /* 0x000fc400028f140d */
[----:B------:R-:W-:-:S05]  /*5bd0*/  F2FP.TF32.F32.PACK_B R3, R3 ;  /* 0x00000003ff03723e */ /* 0x000fca00024050ff */
[----:B------:R3:W-:Y:S01]  /*5be0*/  @P3 STG.E desc[UR36][R6.64], R3 ;  /* 0x0000000306003986 */ /* 0x0007e2000c101924 */
[----:B------:R-:W-:Y:S05]  /*5bf0*/  @!P2 BRA `(.L_x_159) ;  /* 0x000000000004a947 */ /* 0x000fea0003800000 */
[----:B------:R0:W5:Y:S02]  /*5c00*/  LDG.E.LTC128B R172, desc[UR36][R10.64+0x4] ;  /* 0x000004240aac7981 */ /* 0x000164000c1e1920 */
.L_x_159:
[----:B------:R-:W-:Y:S05]  /*5c10*/  BSYNC B1 ;  /* 0x0000000000017941 */ /* 0x000fea0003800000 */
.L_x_158:
[----:B-----5:R-:W-:Y:S01]  /*5c20*/  LOP3.LUT R12, R172, 0xffffe000, RZ, 0xc0, !PT ;  /* 0xffffe000ac0c7812 */ /* 0x020fe200078ec0ff */
[----:B------:R-:W-:Y:S01]  /*5c30*/  BSSY B1, `(.L_x_160) ;  /* 0x0000008000017945 */ /* 0x000fe20003800000 */
[----:B------:R-:W-:-:S03]  /*5c40*/  ISETP.GT.AND P3, PT, R0, 0x8, P0 ;  /* 0x000000080000780c */ /* 0x000fc60000764270 */
[----:B------:R-:W-:-:S04]  /*5c50*/  FMUL R12, R12, R155 ;  /* 0x0000009b0c0c7220 */ /* 0x000fc80000400000 */
[----:B------:R-:W-:-:S05]  /*5c60*/  FFMA R27, R27, R154, R12 ;  /* 0x0000009a1b1b7223 */ /* 0x000fca000000000c */
[----:B------:R-:W-:-:S05]  /*5c70*/  F2FP.TF32.F32.PACK_B R27, R27 ;  /* 0x0000001bff1b723e */ /* 0x000fca00024050ff */
[----:B------:R0:W-:Y:S01]  /*5c80*/  @P2 STG.E desc[UR36][R6.64+0x4], R27 ;  /* 0x0000041b06002986 */ /* 0x0001e2000c101924 */
[----:B------:R-:W-:Y:S05]  /*5c90*/  @!P3 BRA `(.L_x_161) ;  /* 0x000000000004b947 */ /* 0x000fea0003800000 */
[----:B------:R0:W5:Y:S02]  /*5ca0*/  LDG.E.LTC128B R172, desc[UR36][R4.64+0x20] ;  /* 0x0000202404ac7981 */ /* 0x000164000c1e1920 */
.L_x_161:
[----:B------:R-:W-:Y:S05]  /*5cb0*/  BSYNC B1 ;  /* 0x0000000000017941 */ /* 0x000fea0003800000 */
.L_x_160:
[----:B0--3-5:R-:W-:Y:S01]  /*5cc0*/  LOP3.LUT R6, R172, 0xffffe000, RZ, 0xc0, !PT ;  /* 0xffffe000ac067812 */ /* 0x029fe200078ec0ff */
[----:B------:R-:W-:Y:S01]  /*5cd0*/  IMAD.MOV.U32 R7, RZ, RZ, R9 ;  /* 0x000000ffff077224 */ /* 0x000fe200078e0009 */
[----:B------:R-:W-:Y:S01]  /*5ce0*/  ISETP.GT.AND P2, PT, R0, 0x9, P0 ;  /* 0x000000090000780c */ /* 0x000fe20000744270 */
[----:B------:R-:W-:Y:S02]  /*5cf0*/  BSSY B1, `(.L_x_162) ;  /* 0x0000008000017945 */ /* 0x000fe40003800000 */
[----:B------:R-:W-:Y:S01]  /*5d00*/  FMUL R3, R6, R155 ;  /* 0x0000009b06037220 */ /* 0x000fe20000400000 */
[----:B------:R-:W-:-:S03]  /*5d10*/  IMAD.MOV.U32 R6, RZ, RZ, R8 ;  /* 0x000000ffff067224 */ /* 0x000fc600078e0008 */
[----:B------:R-:W-:-:S05]  /*5d20*/  FFMA R3, R28, R154, R3 ;  /* 0x0000009a1c037223 */ /* 0x000fca0000000003 */
[----:B------:R-:W-:-:S05]  /*5d30*/  F2FP.TF32.F32.PACK_B R3, R3 ;  /* 0x00000003ff03723e */ /* 0x000fca00024050ff */
[----:B------:R0:W-:Y:S01]  /*5d40*/  @P3 STG.E desc[UR36][R6.64+0x20], R3 ;  /* 0x0000200306003986 */ /* 0x0001e2000c101924 */
[----:B------:R-:W-:Y:S05]  /*5d50*/  @!P2 BRA `(.L_x_163) ;  /* 0x000000000004a947 */ /* 0x000fea0003800000 */
[----:B------:R3:W5:Y:S02]  /*5d60*/  LDG.E.LTC128B R172, desc[UR36][R4.64+0x24] ;  /* 0x0000242404ac7981 */ /* 0x000764000c1e1920 */
.L_x_163:
[----:B------:R-:W-:Y:S05]  /*5d70*/  BSYNC B1 ;  /* 0x0000000000017941 */ /* 0x000fea0003800000 */
.L_x_162:
        /* <DEDUP_REMOVED lines=9> */
.L_x_165:
[----:B------:R-:W-:Y:S05]  /*5e10*/  BSYNC B1 ;  /* 0x0000000000017941 */ /* 0x000fea0003800000 */
.L_x_164:
[----:B-----5:R-:W-:Y:S01]  /*5e20*/  LOP3.LUT R12, R172, 0xffffe000, RZ, 0xc0, !PT ;  /* 0xffffe000ac0c7812 */ /* 0x020fe200078ec0ff */
[----:B------:R-:W-:Y:S01]  /*5e30*/  BSSY B1, `(.L_x_166) ;  /* 0x000000a000017945 */ /* 0x000fe20003800000 */
[----:B------:R-:W-:Y:S02]  /*5e40*/  IADD3 R8, P3, R165, R8, RZ ;  /* 0x00000008a5087210 */ /* 0x000fe40007f7e0ff */
[----:B------:R-:W-:Y:S01]  /*5e50*/  ISETP.GT.AND P2, PT, R0, 0x9, P1 ;  /* 0x000000090000780c */ /* 0x000fe20000f44270 */
[----:B0-----:R-:W-:Y:S02]  /*5e60*/  FMUL R3, R12, R155 ;  /* 0x0000009b0c037220 */ /* 0x001fe40000400000 */
[----:B------:R-:W-:Y:S02]  /*5e70*/  IMAD.X R9, R167, 0x1, R9, P3 ;  /* 0x00000001a7097824 */ /* 0x000fe400018e0609 */
[----:B------:R-:W-:-:S05]  /*5e80*/  FFMA R3, R30, R154, R3 ;  /* 0x0000009a1e037223 */ /* 0x000fca0000000003 */
[----:B------:R-:W-:-:S05]  /*5e90*/  F2FP.TF32.F32.PACK_B R3, R3 ;  /* 0x00000003ff03723e */ /* 0x000fca00024050ff */
[----:B------:R0:W-:Y:S01]  /*5ea0*/  @P4 STG.E desc[UR36][R8.64+0x20], R3 ;  /* 0x0000200308004986 */ /* 0x0001e2000c101924 */
[----:B------:R-:W-:Y:S05]  /*5eb0*/  @!P2 BRA `(.L_x_167) ;  /* 0x000000000004a947 */ /* 0x000fea0003800000 */
[----:B------:R0:W5:Y:S02]  /*5ec0*/  LDG.E.LTC128B R172, desc[UR36][R10.64+0x24] ;  /* 0x000024240aac7981 */ /* 0x000164000c1e1920 */
.L_x_167:
[----:B------:R-:W-:Y:S05]  /*5ed0*/  BSYNC B1 ;  /* 0x0000000000017941 */ /* 0x000fea0003800000 */
.L_x_166:
[----:B0----5:R-:W-:Y:S01]  /*5ee0*/  LOP3.LUT R8, R172, 0xffffe000, RZ, 0xc0, !PT ;  /* 0xffffe000ac087812 */ /* 0x021fe200078ec0ff */
[----:B------:R-:W-:Y:S01]  /*5ef0*/  BSSY B1, `(.L_x_168) ;  /* 0x000000a000017945 */ /* 0x000fe20003800000 */
[----:B------:R-:W-:-:S03]  /*5f00*/  ISETP.GT.AND P3, PT, R0, 0x10, P0 ;  /* 0x000000100000780c */ /* 0x000fc60000764270 */
[----:B------:R-:W-:Y:S01]  /*5f10*/  FMUL R12, R8, R155 ;  /* 0x0000009b080c7220 */ /* 0x000fe20000400000 */
[----:B------:R-:W-:-:S03]  /*5f20*/  IADD3 R8, P4, P5, R165, R158, R93 ;  /* 0x0000009ea5087210 */ /* 0x000fc60007d9e05d */
[----:B------:R-:W-:Y:S01]  /*5f30*/  FFMA R31, R31, R154, R12 ;  /* 0x0000009a1f1f7223 */ /* 0x000fe2000000000c */
[----:B------:R-:W-:-:S04]  /*5f40*/  IADD3.X R9, R167, R159, R95, P4, P5 ;  /* 0x0000009fa7097210 */ /* 0x000fc800027ea45f */
[----:B------:R-:W-:-:S05]  /*5f50*/  F2FP.TF32.F32.PACK_B R31, R31 ;  /* 0x0000001fff1f723e */ /* 0x000fca00024050ff */
[----:B------:R0:W-:Y:S01]  /*5f60*/  @P2 STG.E desc[UR36][R8.64+0x24], R31 ;  /* 0x0000241f08002986 */ /* 0x0001e2000c101924 */
[----:B------:R-:W-:Y:S05]  /*5f70*/  @!P3 BRA `(.L_x_169) ;  /* 0x000000000004b947 */ /* 0x000fea0003800000 */
[----:B------:R0:W5:Y:S02]  /*5f80*/  LDG.E.LTC128B R172, desc[UR36][R4.64+0x40] ;  /* 0x0000402404ac7981 */ /* 0x000164000c1e1920 */
.L_x_169:
[----:B------:R-:W-:Y:S05]  /*5f90*/  BSYNC B1 ;  /* 0x0000000000017941 */ /* 0x000fea0003800000 */
.L_x_168:
        /* <DEDUP_REMOVED lines=9> */
.L_x_171:
[----:B------:R-:W-:Y:S05]  /*6030*/  BSYNC B1 ;  /* 0x0000000000017941 */ /* 0x000fea0003800000 */
.L_x_170:
        /* <DEDUP_REMOVED lines=9> */
.L_x_173:
[----:B------:R-:W-:Y:S05]  /*60d0*/  BSYNC B1 ;  /* 0x0000000000017941 */ /* 0x000fea0003800000 */
.L_x_172:
[----:B-----5:R-:W-:Y:S01]  /*60e0*/  LOP3.LUT R12, R172, 0xffffe000, RZ, 0xc0, !PT ;  /* 0xffffe000ac0c7812 */ /* 0x020fe200078ec0ff */
[----:B------:R-:W-:Y:S01]  /*60f0*/  BSSY B1, `(.L_x_174) ;  /* 0x0000008000017945 */ /* 0x000fe20003800000 */
[----:B------:R-:W-:-:S03]  /*6100*/  ISETP.GT.AND P2, PT, R0, 0x11, P1 ;  /* 0x000000110000780c */ /* 0x000fc60000f44270 */
[----:B0-----:R-:W-:-:S04]  /*6110*/  FMUL R3, R12, R155 ;  /* 0x0000009b0c037220 */ /* 0x001fc80000400000 */
[----:B------:R-:W-:-:S05]  /*6120*/  FFMA R3, R34, R154, R3 ;  /* 0x0000009a22037223 */ /* 0x000fca0000000003 */
[----:B------:R-:W-:-:S05]  /*6130*/  F2FP.TF32.F32.PACK_B R3, R3 ;  /* 0x00000003ff03723e */ /* 0x000fca00024050ff */
[----:B------:R0:W-:Y:S01]  /*6140*/  @P3 STG.E desc[UR36][R8.64+0x40], R3 ;  /* 0x0000400308003986 */ /* 0x0001e2000c101924 */
[----:B------:R-:W-:Y:S05]  /*6150*/  @!P2 BRA `(.L_x_175) ;  /* 0x000000000004a947 */ /* 0x000fea0003800000 */
[----:B------:R0:W5:Y:S02]  /*6160*/  LDG.E.LTC128B R172, desc[UR36][R10.64+0x44] ;  /* 0x000044240aac7981 */ /* 0x000164000c1e1920 */
.L_x_175:
[----:B------:R-:W-:Y:S05]  /*6170*/  BSYNC B1 ;  /* 0x0000000000017941 */ /* 0x000fea0003800000 */
.L_x_174:
        /* <DEDUP_REMOVED lines=9> */
.L_x_177:
[----:B------:R-:W-:Y:S05]  /*6210*/  BSYNC B1 ;  /* 0x0000000000017941 */ /* 0x000fea0003800000 */
.L_x_176:
        /* <DEDUP_REMOVED lines=9> */
.L_x_179:
[----:B------:R-:W-:Y:S05]  /*62b0*/  BSYNC B1 ;  /* 0x0000000000017941 */ /* 0x000fea0003800000 */
.L_x_178:
        /* <DEDUP_REMOVED lines=9> */
.L_x_181:
[----:B------:R-:W-:Y:S05]  /*6350*/  BSYNC B1 ;  /* 0x0000000000017941 */ /* 0x000fea0003800000 */
.L_x_180:
        /* <DEDUP_REMOVED lines=9> */
.L_x_183:
[----:B------:R-:W-:Y:S05]  /*63f0*/  BSYNC B1 ;  /* 0x0000000000017941 */ /* 0x000fea0003800000 */
.L_x_182:
        /* <DEDUP_REMOVED lines=9> */
.L_x_185:
[----:B------:R-:W-:Y:S05]  /*6490*/  BSYNC B1 ;  /* 0x0000000000017941 */ /* 0x000fea0003800000 */
.L_x_184:
        /* <DEDUP_REMOVED lines=9> */
.L_x_187:
[----:B------:R-:W-:Y:S05]  /*6530*/  BSYNC B1 ;  /* 0x0000000000017941 */ /* 0x000fea0003800000 */
.L_x_186:
        /* <DEDUP_REMOVED lines=9> */
.L_x_189:
[----:B------:R-:W-:Y:S05]  /*65d0*/  BSYNC B1 ;  /* 0x0000000000017941 */ /* 0x000fea0003800000 */
.L_x_188:
        /* <DEDUP_REMOVED lines=9> */
.L_x_191:
[----:B------:R-:W-:Y:S05]  /*6670*/  BSYNC B1 ;  /* 0x0000000000017941 */ /* 0x000fea0003800000 */
.L_x_190:
        /* <DEDUP_REMOVED lines=9> */
.L_x_193:
[----:B------:R-:W-:Y:S05]  /*6710*/  BSYNC B1 ;  /* 0x0000000000017941 */ /* 0x000fea0003800000 */
.L_x_192:
        /* <DEDUP_REMOVED lines=9> */
.L_x_195:
[----:B------:R-:W-:Y:S05]  /*67b0*/  BSYNC B1 ;  /* 0x0000000000017941 */ /* 0x000fea0003800000 */
.L_x_194:
        /* <DEDUP_REMOVED lines=9> */
.L_x_197:
[----:B------:R-:W-:Y:S05]  /*6850*/  BSYNC B1 ;  /* 0x0000000000017941 */ /* 0x000fea0003800000 */
.L_x_196:
        /* <DEDUP_REMOVED lines=9> */
.L_x_199:
[----:B------:R-:W-:Y:S05]  /*68f0*/  BSYNC B1 ;  /* 0x0000000000017941 */ /* 0x000fea0003800000 */
.L_x_198:
        /* <DEDUP_REMOVED lines=9> */
.L_x_201:
[----:B------:R-:W-:Y:S05]  /*6990*/  BSYNC B1 ;  /* 0x0000000000017941 */ /* 0x000fea0003800000 */
.L_x_200:
        /* <DEDUP_REMOVED lines=9> */
.L_x_203:
[----:B------:R-:W-:Y:S05]  /*6a30*/  BSYNC B1 ;  /* 0x0000000000017941 */ /* 0x000fea0003800000 */
.L_x_202:
        /* <DEDUP_REMOVED lines=9> */
.L_x_205:
[----:B------:R-:W-:Y:S05]  /*6ad0*/  BSYNC B1 ;  /* 0x0000000000017941 */ /* 0x000fea0003800000 */
.L_x_204:
        /* <DEDUP_REMOVED lines=9> */
.L_x_207:
[----:B------:R-:W-:Y:S05]  /*6b70*/  BSYNC B1 ;  /* 0x0000000000017941 */ /* 0x000fea0003800000 */
.L_x_206:
        /* <DEDUP_REMOVED lines=9> */
.L_x_209:
[----:B------:R-:W-:Y:S05]  /*6c10*/  BSYNC B1 ;  /* 0x0000000000017941 */ /* 0x000fea0003800000 */
.L_x_208:
        /* <DEDUP_REMOVED lines=9> */
.L_x_211:
[----:B------:R-:W-:Y:S05]  /*6cb0*/  BSYNC B1 ;  /* 0x0000000000017941 */ /* 0x000fea0003800000 */
.L_x_210:
        /* <DEDUP_REMOVED lines=9> */
.L_x_213:
[----:B------:R-:W-:Y:S05]  /*6d50*/  BSYNC B1 ;  /* 0x0000000000017941 */ /* 0x000fea0003800000 */
.L_x_212:
        /* <DEDUP_REMOVED lines=9> */
.L_x_215:
[----:B------:R-:W-:Y:S05]  /*6df0*/  BSYNC B1 ;  /* 0x0000000000017941 */ /* 0x000fea0003800000 */
.L_x_214:
        /* <DEDUP_REMOVED lines=9> */
.L_x_217:
[----:B------:R-:W-:Y:S05]  /*6e90*/  BSYNC B1 ;  /* 0x0000000000017941 */ /* 0x000fea0003800000 */
.L_x_216:
        /* <DEDUP_REMOVED lines=9> */
.L_x_219:
[----:B------:R-:W-:Y:S05]  /*6f30*/  BSYNC B1 ;  /* 0x0000000000017941 */ /* 0x000fea0003800000 */
.L_x_218:
        /* <DEDUP_REMOVED lines=9> */
.L_x_221:
[----:B------:R-:W-:Y:S05]  /*6fd0*/  BSYNC B1 ;  /* 0x0000000000017941 */ /* 0x000fea0003800000 */
.L_x_220:
        /* <DEDUP_REMOVED lines=9> */
.L_x_223:
[----:B------:R-:W-:Y:S05]  /*7070*/  BSYNC B1 ;  /* 0x0000000000017941 */ /* 0x000fea0003800000 */
.L_x_222:
        /* <DEDUP_REMOVED lines=9> */
.L_x_225:
[----:B------:R-:W-:Y:S05]  /*7110*/  BSYNC B1 ;  /* 0x0000000000017941 */ /* 0x000fea0003800000 */
.L_x_224:
        /* <DEDUP_REMOVED lines=9> */
.L_x_227:
[----:B------:R-:W-:Y:S05]  /*71b0*/  BSYNC B1 ;  /* 0x0000000000017941 */ /* 0x000fea0003800000 */
.L_x_226:
        /* <DEDUP_REMOVED lines=9> */
.L_x_229:
[----:B------:R-:W-:Y:S05]  /*7250*/  BSYNC B1 ;  /* 0x0000000000017941 */ /* 0x000fea0003800000 */
.L_x_228:
        /* <DEDUP_REMOVED lines=9> */
.L_x_231:
[----:B------:R-:W-:Y:S05]  /*72f0*/  BSYNC B1 ;  /* 0x0000000000017941 */ /* 0x000fea0003800000 */
.L_x_230:
        /* <DEDUP_REMOVED lines=9> */
.L_x_233:
[----:B------:R-:W-:Y:S05]  /*7390*/  BSYNC B1 ;  /* 0x0000000000017941 */ /* 0x000fea0003800000 */
.L_x_232:
        /* <DEDUP_REMOVED lines=9> */
.L_x_235:
[----:B------:R-:W-:Y:S05]  /*7430*/  BSYNC B1 ;  /* 0x0000000000017941 */ /* 0x000fea0003800000 */
.L_x_234:
        /* <DEDUP_REMOVED lines=9> */
.L_x_237:
[----:B------:R-:W-:Y:S05]  /*74d0*/  BSYNC B1 ;  /* 0x0000000000017941 */ /* 0x000fea0003800000 */
.L_x_236:
        /* <DEDUP_REMOVED lines=9> */
.L_x_239:
[----:B------:R-:W-:Y:S05]  /*7570*/  BSYNC B1 ;  /* 0x0000000000017941 */ /* 0x000fea0003800000 */
.L_x_238:
        /* <DEDUP_REMOVED lines=9> */
.L_x_241:
[----:B------:R-:W-:Y:S05]  /*7610*/  BSYNC B1 ;  /* 0x0000000000017941 */ /* 0x000fea0003800000 */
.L_x_240:
        /* <DEDUP_REMOVED lines=9> */
.L_x_243:
[----:B------:R-:W-:Y:S05]  /*76b0*/  BSYNC B1 ;  /* 0x0000000000017941 */ /* 0x000fea0003800000 */
.L_x_242:
        /* <DEDUP_REMOVED lines=9> */
.L_x_245:
[----:B------:R-:W-:Y:S05]  /*7750*/  BSYNC B1 ;  /* 0x0000000000017941 */ /* 0x000fea0003800000 */
.L_x_244:
        /* <DEDUP_REMOVED lines=9> */
.L_x_247:
[----:B------:R-:W-:Y:S05]  /*77f0*/  BSYNC B1 ;  /* 0x0000000000017941 */ /* 0x000fea0003800000 */
.L_x_246:
        /* <DEDUP_REMOVED lines=9> */
.L_x_249:
[----:B------:R-:W-:Y:S05]  /*7890*/  BSYNC B1 ;  /* 0x0000000000017941 */ /* 0x000fea0003800000 */
.L_x_248:
        /* <DEDUP_REMOVED lines=9> */
.L_x_251:
[----:B------:R-:W-:Y:S05]  /*7930*/  BSYNC B1 ;  /* 0x0000000000017941 */ /* 0x000fea0003800000 */
.L_x_250:
        /* <DEDUP_REMOVED lines=9> */
.L_x_253:
[----:B------:R-:W-:Y:S05]  /*79d0*/  BSYNC B1 ;  /* 0x0000000000017941 */ /* 0x000fea0003800000 */
.L_x_252:
        /* <DEDUP_REMOVED lines=9> */
.L_x_255:
[----:B------:R-:W-:Y:S05]  /*7a70*/  BSYNC B1 ;  /* 0x0000000000017941 */ /* 0x000fea0003800000 */
.L_x_254:
        /* <DEDUP_REMOVED lines=9> */
.L_x_257:
[----:B------:R-:W-:Y:S05]  /*7b10*/  BSYNC B1 ;  /* 0x0000000000017941 */ /* 0x000fea0003800000 */
.L_x_256:
        /* <DEDUP_REMOVED lines=9> */
.L_x_259:
[----:B------:R-:W-:Y:S05]  /*7bb0*/  BSYNC B1 ;  /* 0x0000000000017941 */ /* 0x000fea0003800000 */
.L_x_258:
        /* <DEDUP_REMOVED lines=9> */
.L_x_261:
[----:B------:R-:W-:Y:S05]  /*7c50*/  BSYNC B1 ;  /* 0x0000000000017941 */ /* 0x000fea0003800000 */
.L_x_260:
        /* <DEDUP_REMOVED lines=9> */
.L_x_263:
[----:B------:R-:W-:Y:S05]  /*7cf0*/  BSYNC B1 ;  /* 0x0000000000017941 */ /* 0x000fea0003800000 */
.L_x_262:
        /* <DEDUP_REMOVED lines=9> */
.L_x_265:
[----:B------:R-:W-:Y:S05]  /*7d90*/  BSYNC B1 ;  /* 0x0000000000017941 */ /* 0x000fea0003800000 */
.L_x_264:
        /* <DEDUP_REMOVED lines=9> */
.L_x_267:
[----:B------:R-:W-:Y:S05]  /*7e30*/  BSYNC B1 ;  /* 0x0000000000017941 */ /* 0x000fea0003800000 */
.L_x_266:
        /* <DEDUP_REMOVED lines=9> */
.L_x_269:
[----:B------:R-:W-:Y:S05]  /*7ed0*/  BSYNC B1 ;  /* 0x0000000000017941 */ /* 0x000fea0003800000 */
.L_x_268:
        /* <DEDUP_REMOVED lines=9> */
.L_x_271:
[----:B------:R-:W-:Y:S05]  /*7f70*/  BSYNC B1 ;  /* 0x0000000000017941 */ /* 0x000fea0003800000 */
.L_x_270:
        /* <DEDUP_REMOVED lines=9> */
.L_x_273:
[----:B------:R-:W-:Y:S05]  /*8010*/  BSYNC B1 ;  /* 0x0000000000017941 */ /* 0x000fea0003800000 */
.L_x_272:
        /* <DEDUP_REMOVED lines=9> */
.L_x_275:
[----:B------:R-:W-:Y:S05]  /*80b0*/  BSYNC B1 ;  /* 0x0000000000017941 */ /* 0x000fea0003800000 */
.L_x_274:
[----:B0-23-5:R-:W-:Y:S01]  /*80c0*/  LOP3.LUT R4, R172, 0xffffe000, RZ, 0xc0, !PT ;  /* 0xffffe000ac047812 */ /* 0x02dfe200078ec0ff */
        /* <DEDUP_REMOVED lines=8> */
.L_x_277:
[----:B------:R-:W-:Y:S05]  /*8150*/  BSYNC B1 ;  /* 0x0000000000017941 */ /* 0x000fea0003800000 */
.L_x_276:
[----:B-----5:R-:W-:Y:S01]  /*8160*/  LOP3.LUT R4, R172, 0xffffe000, RZ, 0xc0, !PT ;  /* 0xffffe000ac047812 */ /* 0x020fe200078ec0ff */
[----:B------:R-:W-:Y:S01]  /*8170*/  @P2 IMAD.MOV.U32 R5, RZ, RZ, R9 ;  /* 0x000000ffff052224 */ /* 0x000fe200078e0009 */
[----:B------:R-:W-:Y:S01]  /*8180*/  ISETP.GT.AND P1, PT, R0, 0x79, P1 ;  /* 0x000000790000780c */ /* 0x000fe20000f24270 */
[----:B------:R-:W-:Y:S02]  /*8190*/  BSSY B1, `(.L_x_278) ;  /* 0x0000008000017945 */ /* 0x000fe40003800000 */
[----:B------:R-:W-:Y:S01]  /*81a0*/  FMUL R3, R4, R155 ;  /* 0x0000009b04037220 */ /* 0x000fe20000400000 */
[----:B------:R-:W-:-:S03]  /*81b0*/  @P2 IMAD.MOV.U32 R4, RZ, RZ, R8 ;  /* 0x000000ffff042224 */ /* 0x000fc600078e0008 */
[----:B------:R-:W-:-:S05]  /*81c0*/  FFMA R3, R86, R154, R3 ;  /* 0x0000009a56037223 */ /* 0x000fca0000000003 */
[----:B------:R-:W-:-:S05]  /*81d0*/  F2FP.TF32.F32.PACK_B R3, R3 ;  /* 0x00000003ff03723e */ /* 0x000fca00024050ff */
[----:B------:R3:W-:Y:S01]  /*81e0*/  @P2 STG.E desc[UR36][R4.64+0x1e0], R3 ;  /* 0x0001e00304002986 */ /* 0x0007e2000c101924 */
[----:B------:R-:W-:Y:S05]  /*81f0*/  @!P1 BRA `(.L_x_279) ;  /* 0x0000000000049947 */ /* 0x000fea0003800000 */
[----:B------:R0:W5:Y:S02]  /*8200*/  LDG.E.LTC128B R172, desc[UR36][R10.64+0x1e4] ;  /* 0x0001e4240aac7981 */ /* 0x000164000c1e1920 */
.L_x_279:
[----:B------:R-:W-:Y:S05]  /*8210*/  BSYNC B1 ;  /* 0x0000000000017941 */ /* 0x000fea0003800000 */
.L_x_278:
[----:B------:R-:W-:Y:S05]  /*8220*/  @!P1 BRA `(.L_x_280) ;  /* 0x00000024003c9947 */ /* 0x000fea0003800000 */
[----:B-----5:R-:W-:-:S05]  /*8230*/  LOP3.LUT R172, R172, 0xffffe000, RZ, 0xc0, !PT ;  /* 0xffffe000acac7812 */ /* 0x020fca00078ec0ff */
[----:B------:R-:W-:-:S04]  /*8240*/  FMUL R172, R172, R155 ;  /* 0x0000009bacac7220 */ /* 0x000fc80000400000 */
[----:B------:R-:W-:-:S05]  /*8250*/  FFMA R87, R87, R154, R172 ;  /* 0x0000009a57577223 */ /* 0x000fca00000000ac */
[----:B------:R-:W-:-:S05]  /*8260*/  F2FP.TF32.F32.PACK_B R87, R87 ;  /* 0x00000057ff57723e */ /* 0x000fca00024050ff */
[----:B------:R0:W-:Y:S01]  /*8270*/  STG.E desc[UR36][R8.64+0x1e4], R87 ;  /* 0x0001e45708007986 */ /* 0x0001e2000c101924 */
[----:B------:R-:W-:Y:S05]  /*8280*/  BRA `(.L_x_280) ;  /* 0x0000002400247947 */ /* 0x000fea0003800000 */
.L_x_29:
[----:B------:R-:W-:Y:S01]  /*8290*/  ULDC.64 UR4, c[0x0][0x5c0] ;  /* 0x0001700000047ab9 */ /* 0x000fe20000000a00 */
[-C--:B------:R-:W-:Y:S01]  /*82a0*/  FMUL R15, R88, R154.reuse ;  /* 0x0000009a580f7220 */ /* 0x080fe20000400000 */
[----:B------:R-:W-:Y:S01]  /*82b0*/  LEA R6, P0, R168, UR4, 0x2 ;  /* 0x00000004a8067c11 */ /* 0x000fe2000f8010ff */
[----:B------:R-:W-:Y:S01]  /*82c0*/  IMAD.SHL.U32 R11, R4, 0x20, RZ ;  /* 0x00000020040b7824 */ /* 0x000fe200078e00ff */
[----:B------:R-:W-:Y:S01]  /*82d0*/  ISETP.GT.AND P5, PT, R0, 0x1, P3 ;  /* 0x000000010000780c */ /* 0x000fe20001fa4270 */
[-C--:B------:R-:W-:Y:S01]  /*82e0*/  FMUL R89, R89, R154.reuse ;  /* 0x0000009a59597220 */ /* 0x080fe20000400000 */
[----:B------:R-:W-:Y:S01]  /*82f0*/  LEA.HI.X R7, R168, UR5, R171, 0x2, P0 ;  /* 0x00000005a8077c11 */ /* 0x000fe200080f14ab */
[-C--:B------:R-:W-:Y:S01]  /*8300*/  FMUL R21, R90, R154.reuse ;  /* 0x0000009a5a157220 */ /* 0x080fe20000400000 */
[----:B------:R-:W-:Y:S01]  /*8310*/  ISETP.GT.AND P0, PT, R3, 0x8, PT ;  /* 0x000000080300780c */ /* 0x000fe20003f04270 */
[-C--:B------:R-:W-:Y:S01]  /*8320*/  FMUL R91, R91, R154.reuse ;  /* 0x0000009a5b5b7220 */ /* 0x080fe20000400000 */
[----:B------:R-:W-:Y:S01]  /*8330*/  F2FP.TF32.F32.PACK_B R15, R15 ;  /* 0x0000000fff0f723e */ /* 0x000fe200024050ff */
[-C--:B------:R-:W-:Y:S01]  /*8340*/  FMUL R93, R93, R154.reuse ;  /* 0x0000009a5d5d7220 */ /* 0x080fe20000400000 */
[----:B------:R-:W-:Y:S01]  /*8350*/  ISETP.GT.AND P1, PT, R0, RZ, P0 ;  /* 0x000000ff0000720c */ /* 0x000fe20000724270 */
[-C--:B------:R-:W-:Y:S01]  /*8360*/  FMUL R23, R94, R154.reuse ;  /* 0x0000009a5e177220 */ /* 0x080fe20000400000 */
[----:B------:R-:W-:Y:S01]  /*8370*/  ISETP.GT.AND P4, PT, R0, 0x1, P0 ;  /* 0x000000010000780c */ /* 0x000fe20000784270 */
[----:B------:R0:W-:Y:S01]  /*8380*/  @P2 STG.E desc[UR36][R6.64], R15 ;  /* 0x0000000f06002986 */ /* 0x0001e2000c101924 */
[----:B------:R-:W-:Y:S01]  /*8390*/  SHF.L.U64.HI R9, R4, 0x5, R5 ;  /* 0x0000000504097819 */ /* 0x000fe20000010205 */
[----:B------:R-:W-:Y:S01]  /*83a0*/  FMUL R95, R95, R154 ;  /* 0x0000009a5f5f7220 */ /* 0x000fe20000400000 */
[----:B------:R-:W-:Y:S01]  /*83b0*/  IADD3 R12, P2, R11, R6, RZ ;  /* 0x000000060b0c7210 */ /* 0x000fe20007f5e0ff */
[-C--:B------:R-:W-:Y:S01]  /*83c0*/  FMUL R97, R97, R154.reuse ;  /* 0x0000009a61617220 */ /* 0x080fe20000400000 */
[----:B------:R-:W-:Y:S01]  /*83d0*/  F2FP.TF32.F32.PACK_B R89, R89 ;  /* 0x00000059ff59723e */ /* 0x000fe200024050ff */
[-C--:B------:R-:W-:Y:S01]  /*83e0*/  FMUL R99, R99, R154.reuse ;  /* 0x0000009a63637220 */ /* 0x080fe20000400000 */
[----:B------:R-:W-:Y:S01]  /*83f0*/  F2FP.TF32.F32.PACK_B R21, R21 ;  /* 0x00000015ff15723e */ /* 0x000fe200024050ff */
[----:B------:R-:W-:Y:S01]  /*8400*/  IMAD.X R13, R9, 0x1, R7, P2 ;  /* 0x00000001090d7824 */ /* 0x000fe200010e0607 */
[----:B------:R-:W-:Y:S01]  /*8410*/  F2FP.TF32.F32.PACK_B R91, R91 ;  /* 0x0000005bff5b723e */ /* 0x000fe200024050ff */
[----:B------:R-:W-:Y:S01]  /*8420*/  @P5 STG.E desc[UR36][R6.64+0x4], R89 ;  /* 0x0000045906005986 */ /* 0x000fe2000c101924 */
[----:B------:R-:W-:Y:S01]  /*8430*/  ISETP.GT.AND P5, PT, R0, 0x8, P3 ;  /* 0x000000080000780c */ /* 0x000fe20001fa4270 */
[-C--:B0-----:R-:W-:Y:S01]  /*8440*/  FMUL R15, R92, R154.reuse ;  /* 0x0000009a5c0f7220 */ /* 0x081fe20000400000 */
[C---:B------:R-:W-:Y:S01]  /*8450*/  ISETP.GT.AND P2, PT, R0.reuse, 0x9, P3 ;  /* 0x000000090000780c */ /* 0x040fe20001f44270 */
[----:B------:R0:W-:Y:S01]  /*8460*/  @P1 STG.E desc[UR36][R12.64], R21 ;  /* 0x000000150c001986 */ /* 0x0001e2000c101924 */
[C---:B------:R-:W-:Y:S01]  /*8470*/  ISETP.GT.AND P1, PT, R0.reuse, 0x8, P0 ;  /* 0x000000080000780c */ /* 0x040fe20000724270 */
[-C--:B------:R-:W-:Y:S01]  /*8480*/  FMUL R101, R101, R154.reuse ;  /* 0x0000009a65657220 */ /* 0x080fe20000400000 */
[----:B------:R-:W-:Y:S01]  /*8490*/  F2FP.TF32.F32.PACK_B R15, R15 ;  /* 0x0000000fff0f723e */ /* 0x000fe200024050ff */
[----:B------:R-:W-:Y:S01]  /*84a0*/  @P4 STG.E desc[UR36][R12.64+0x4], R91 ;  /* 0x0000045b0c004986 */ /* 0x000fe2000c101924 */
[----:B------:R-:W-:Y:S01]  /*84b0*/  ISETP.GT.AND P4, PT, R0, 0x9, P0 ;  /* 0x000000090000780c */ /* 0x000fe20000784270 */
[-C--:B------:R-:W-:Y:S01]  /*84c0*/  FMUL R103, R103, R154.reuse ;  /* 0x0000009a67677220 */ /* 0x080fe20000400000 */
[----:B------:R-:W-:Y:S01]  /*84d0*/  F2FP.TF32.F32.PACK_B R93, R93 ;  /* 0x0000005dff5d723e */ /* 0x000fe200024050ff */
[-C--:B------:R-:W-:Y:S01]  /*84e0*/  FMUL R105, R105, R154.reuse ;  /* 0x0000009a69697220 */ /* 0x080fe20000400000 */
[----:B------:R-:W-:Y:S01]  /*84f0*/  F2FP.TF32.F32.PACK_B R23, R23 ;  /* 0x00000017ff17723e */ /* 0x000fe200024050ff */
[----:B------:R1:W-:Y:S01]  /*8500*/  @P5 STG.E desc[UR36][R6.64+0x20], R15 ;  /* 0x0000200f06005986 */ /* 0x0003e2000c101924 */
[----:B------:R-:W-:Y:S01]  /*8510*/  F2FP.TF32.F32.PACK_B R95, R95 ;  /* 0x0000005fff5f723e */ /* 0x000fe200024050ff */
[-C--:B0-----:R-:W-:Y:S01]  /*8520*/  FMUL R21, R96, R154.reuse ;  /* 0x0000009a60157220 */ /* 0x081fe20000400000 */
[C---:B------:R-:W-:Y:S01]  /*8530*/  ISETP.GT.AND P5, PT, R0.reuse, 0x10, P3 ;  /* 0x000000100000780c */ /* 0x040fe20001fa4270 */
[----:B------:R-:W-:Y:S01]  /*8540*/  @P2 STG.E desc[UR36][R6.64+0x24], R93 ;  /* 0x0000245d06002986 */ /* 0x000fe2000c101924 */
[C---:B------:R-:W-:Y:S01]  /*8550*/  ISETP.GT.AND P2, PT, R0.reuse, 0x11, P3 ;  /* 0x000000110000780c */ /* 0x040fe20001f44270 */
[-C--:B------:R-:W-:Y:S01]  /*8560*/  FMUL R107, R107, R154.reuse ;  /* 0x0000009a6b6b7220 */ /* 0x080fe20000400000 */
[----:B------:R-:W-:Y:S01]  /*8570*/  F2FP.TF32.F32.PACK_B R21, R21 ;  /* 0x00000015ff15723e */ /* 0x000fe200024050ff */
[----:B------:R0:W-:Y:S01]  /*8580*/  @P1 STG.E desc[UR36][R12.64+0x20], R23 ;  /* 0x000020170c001986 */ /* 0x0001e2000c101924 */
[C---:B------:R-:W-:Y:S01]  /*8590*/  ISETP.GT.AND P1, PT, R0.reuse, 0x10, P0 ;  /* 0x000000100000780c */ /* 0x040fe20000724270 */
[-C--:B------:R-:W-:Y:S01]  /*85a0*/  FMUL R109, R109, R154.reuse ;  /* 0x0000009a6d6d7220 */ /* 0x080fe20000400000 */
[----:B------:R-:W-:Y:S01]  /*85b0*/  F2FP.TF32.F32.PACK_B R97, R97 ;  /* 0x00000061ff61723e */ /* 0x000fe200024050ff */
[----:B------:R-:W-:Y:S01]  /*85c0*/  @P4 STG.E desc[UR36][R12.64+0x24], R95 ;  /* 0x0000245f0c004986 */ /* 0x000fe2000c101924 */
[----:B------:R-:W-:Y:S01]  /*85d0*/  ISETP.GT.AND P4, PT, R0, 0x11, P0 ;  /* 0x000000110000780c */ /* 0x000fe20000784270 */
[-C--:B-1----:R-:W-:Y:S01]  /*85e0*/  FMUL R15, R98, R154.reuse ;  /* 0x0000009a620f7220 */ /* 0x082fe20000400000 */
[----:B------:R-:W-:Y:S01]  /*85f0*/  F2FP.TF32.F32.PACK_B R99, R99 ;  /* 0x00000063ff63723e */ /* 0x000fe200024050ff */
[----:B------:R1:W-:Y:S01]  /*8600*/  @P5 STG.E desc[UR36][R6.64+0x40], R21 ;  /* 0x0000401506005986 */ /* 0x0003e2000c101924 */
[C---:B------:R-:W-:Y:S01]  /*8610*/  ISETP.GT.AND P5, PT, R0.reuse, 0x18, P3 ;  /* 0x000000180000780c */ /* 0x040fe20001fa4270 */
[-C--:B------:R-:W-:Y:S01]  /*8620*/  FMUL R111, R111, R154.reuse ;  /* 0x0000009a6f6f7220 */ /* 0x080fe20000400000 */
[----:B------:R-:W-:Y:S01]  /*8630*/  F2FP.TF32.F32.PACK_B R15, R15 ;  /* 0x0000000fff0f723e */ /* 0x000fe200024050ff */
[----:B------:R-:W-:Y:S01]  /*8640*/  @P2 STG.E desc[UR36][R6.64+0x44], R97 ;  /* 0x0000446106002986 */ /* 0x000fe2000c101924 */
[----:B------:R-:W-:Y:S01]  /*8650*/  ISETP.GT.AND P2, PT, R0, 0x19, P3 ;  /* 0x000000190000780c */ /* 0x000fe20001f44270 */
[-C--:B0-----:R-:W-:Y:S01]  /*8660*/  FMUL R23, R100, R154.reuse ;  /* 0x0000009a64177220 */ /* 0x081fe20000400000 */
        /* <DEDUP_REMOVED lines=177> */
[----:B------:R-:W-:Y:S01]  /*9180*/  @P1 STG.E desc[UR36][R12.64+0x1a0], R23 ;  /* 0x0001a0170c001986 */ /* 0x000fe2000c101924 */
        /* <DEDUP_REMOVED lines=11> */
[-C--:B------:R-:W-:Y:S01]  /*9240*/  FMUL R33, R33, R154.reuse ;  /* 0x0000009a21217220 */ /* 0x080fe20000400000 */
[----:B------:R-:W-:Y:S01]  /*9250*/  ISETP.GT.AND P3, PT, R0, 0x79, P3 ;  /* 0x000000790000780c */ /* 0x000fe20001f64270 */
[----:B------:R-:W-:Y:S01]  /*9260*/  @P1 STG.E desc[UR36][R6.64+0x1c4], R145 ;  /* 0x0001c49106001986 */ /* 0x000fe2000c101924 */
[----:B------:R-:W-:Y:S01]  /*9270*/  ISETP.GT.AND P1, PT, R3, 0x80, PT ;  /* 0x000000800300780c */ /* 0x000fe20003f24270 */
[-C--:B------:R-:W-:Y:S01]  /*9280*/  FMUL R35, R35, R154.reuse ;  /* 0x0000009a23237220 */ /* 0x080fe20000400000 */
[----:B------:R-:W-:Y:S01]  /*9290*/  F2FP.TF32.F32.PACK_B R149, R149 ;  /* 0x00000095ff95723e */ /* 0x000fe200024050ff */
[----:B------:R1:W-:Y:S01]  /*92a0*/  @P2 STG.E desc[UR36][R12.64+0x1c0], R15 ;  /* 0x0001c00f0c002986 */ /* 0x0003e2000c101924 */
[----:B------:R-:W-:Y:S01]  /*92b0*/  ISETP.GT.AND P2, PT, R3, 0x88, PT ;  /* 0x000000880300780c */ /* 0x000fe20003f44270 */
[-C--:B------:R-:W-:Y:S01]  /*92c0*/  FMUL R3, R148, R154.reuse ;  /* 0x0000009a94037220 */ /* 0x080fe20000400000 */
[-C--:B0-----:R-:W-:Y:S01]  /*92d0*/  FMUL R21, R150, R154.reuse ;  /* 0x0000009a96157220 */ /* 0x081fe20000400000 */
[----:B------:R-:W-:Y:S01]  /*92e0*/  @P4 STG.E desc[UR36][R12.64+0x1c4], R147 ;  /* 0x0001c4930c004986 */ /* 0x000fe2000c101924 */
[C---:B------:R-:W-:Y:S01]  /*92f0*/  ISETP.GT.AND P4, PT, R0.reuse, 0x78, P0 ;  /* 0x000000780000780c */ /* 0x040fe20000784270 */
[-C--:B------:R-:W-:Y:S01]  /*9300*/  FMUL R37, R37, R154.reuse ;  /* 0x0000009a25257220 */ /* 0x080fe20000400000 */
[----:B------:R-:W-:Y:S01]  /*9310*/  ISETP.GT.AND P0, PT, R0, 0x79, P0 ;  /* 0x000000790000780c */ /* 0x000fe20000704270 */
[-C--:B------:R-:W-:Y:S01]  /*9320*/  FMUL R39, R39, R154.reuse ;  /* 0x0000009a27277220 */ /* 0x080fe20000400000 */
[----:B------:R-:W-:Y:S01]  /*9330*/  F2FP.TF32.F32.PACK_B R3, R3 ;  /* 0x00000003ff03723e */ /* 0x000fe200024050ff */
[-C--:B------:R-:W-:Y:S01]  /*9340*/  FMUL R41, R41, R154.reuse ;  /* 0x0000009a29297220 */ /* 0x080fe20000400000 */
[----:B------:R-:W-:Y:S01]  /*9350*/  F2FP.TF32.F32.PACK_B R21, R21 ;  /* 0x00000015ff15723e */ /* 0x000fe200024050ff */
[C---:B-1----:R-:W-:Y:S01]  /*9360*/  IMAD.SHL.U32 R15, R4.reuse, 0x200, RZ ;  /* 0x00000200040f7824 */ /* 0x042fe200078e00ff */
[----:B------:R-:W-:Y:S01]  /*9370*/  F2FP.TF32.F32.PACK_B R151, R151 ;  /* 0x00000097ff97723e */ /* 0x000fe200024050ff */
[----:B------:R0:W-:Y:S01]  /*9380*/  @P5 STG.E desc[UR36][R6.64+0x1e0], R3 ;  /* 0x0001e00306005986 */ /* 0x0001e2000c101924 */
[----:B------:R-:W-:Y:S01]  /*9390*/  SHF.L.U64.HI R5, R4, 0x9, R5 ;  /* 0x0000000904057819 */ /* 0x000fe20000010205 */
[----:B------:R-:W-:Y:S01]  /*93a0*/  FMUL R43, R43, R154 ;  /* 0x0000009a2b2b7220 */ /* 0x000fe20000400000 */
[----:B------:R-:W-:Y:S01]  /*93b0*/  F2FP.TF32.F32.PACK_B R25, R25 ;  /* 0x00000019ff19723e */ /* 0x000fe200024050ff */
[----:B------:R-:W-:Y:S01]  /*93c0*/  @P3 STG.E desc[UR36][R6.64+0x1e4], R149 ;  /* 0x0001e49506003986 */ /* 0x000fe2000c101924 */
[----:B------:R-:W-:Y:S01]  /*93d0*/  IADD3 R4, P3, R15, R6, RZ ;  /* 0x000000060f047210 */ /* 0x000fe20007f7e0ff */
[----:B------:R-:W-:Y:S01]  /*93e0*/  FMUL R45, R45, R154 ;  /* 0x0000009a2d2d7220 */ /* 0x000fe20000400000 */
[----:B------:R-:W-:Y:S01]  /*93f0*/  F2FP.TF32.F32.PACK_B R27, R27 ;  /* 0x0000001bff1b723e */ /* 0x000fe200024050ff */
[----:B------:R1:W-:Y:S01]  /*9400*/  @P4 STG.E desc[UR36][R12.64+0x1e0], R21 ;  /* 0x0001e0150c004986 */ /* 0x0003e2000c101924 */
[----:B------:R-:W-:Y:S01]  /*9410*/  IADD3 R14, P4, P5, R11, R6, R15 ;  /* 0x000000060b0e7210 */ /* 0x000fe20007d9e00f */
[-C--:B------:R-:W-:Y:S01]  /*9420*/  FMUL R47, R47, R154.reuse ;  /* 0x0000009a2f2f7220 */ /* 0x080fe20000400000 */
[----:B------:R-:W-:Y:S01]  /*9430*/  F2FP.TF32.F32.PACK_B R29, R29 ;  /* 0x0000001dff1d723e */ /* 0x000fe200024050ff */
[----:B------:R2:W-:Y:S01]  /*9440*/  @P0 STG.E desc[UR36][R12.64+0x1e4], R151 ;  /* 0x0001e4970c000986 */ /* 0x0005e2000c101924 */
[----:B------:R-:W-:Y:S01]  /*9450*/  ISETP.GT.AND P0, PT, R0, RZ, P1 ;  /* 0x000000ff0000720c */ /* 0x000fe20000f04270 */
[-C--:B0-----:R-:W-:Y:S01]  /*9460*/  FMUL R3, R24, R154.reuse ;  /* 0x0000009a18037220 */ /* 0x081fe20000400000 */
[----:B------:R-:W-:Y:S01]  /*9470*/  IADD3.X R15, R9, R7, R5, P4, P5 ;  /* 0x00000007090f7210 */ /* 0x000fe200027ea405 */
[----:B------:R-:W-:Y:S01]  /*9480*/  IMAD.X R5, R5, 0x1, R7, P3 ;  /* 0x0000000105057824 */ /* 0x000fe200018e0607 */
[C---:B------:R-:W-:Y:S01]  /*9490*/  ISETP.GT.AND P5, PT, R0.reuse, 0x1, P1 ;  /* 0x000000010000780c */ /* 0x040fe20000fa4270 */
[-C--:B------:R-:W-:Y:S01]  /*94a0*/  FMUL R49, R49, R154.reuse ;  /* 0x0000009a31317220 */ /* 0x080fe20000400000 */
[----:B------:R-:W-:Y:S01]  /*94b0*/  ISETP.GT.AND P4, PT, R0, RZ, P2 ;  /* 0x000000ff0000720c */ /* 0x000fe20001784270 */
[-C--:B-1----:R-:W-:Y:S01]  /*94c0*/  FMUL R21, R26, R154.reuse ;  /* 0x0000009a1a157220 */ /* 0x082fe20000400000 */
[----:B------:R-:W-:Y:S01]  /*94d0*/  F2FP.TF32.F32.PACK_B R3, R3 ;  /* 0x00000003ff03723e */ /* 0x000fe200024050ff */
[----:B------:R-:W-:Y:S01]  /*94e0*/  FMUL R51, R51, R154 ;  /* 0x0000009a33337220 */ /* 0x000fe20000400000 */
[----:B------:R-:W-:Y:S01]  /*94f0*/  IADD3 R6, P3, R11, R4, RZ ;  /* 0x000000040b067210 */ /* 0x000fe20007f7e0ff */
[-C--:B--2---:R-:W-:Y:S01]  /*9500*/  FMUL R13, R28, R154.reuse ;  /* 0x0000009a1c0d7220 */ /* 0x084fe20000400000 */
[----:B------:R-:W-:Y:S01]  /*9510*/  F2FP.TF32.F32.PACK_B R21, R21 ;  /* 0x00000015ff15723e */ /* 0x000fe200024050ff */
[----:B------:R0:W-:Y:S01]  /*9520*/  @P0 STG.E desc[UR36][R4.64], R3 ;  /* 0x0000000304000986 */ /* 0x0001e2000c101924 */
[C---:B------:R-:W-:Y:S01]  /*9530*/  ISETP.GT.AND P0, PT, R0.reuse, 0x1, P2 ;  /* 0x000000010000780c */ /* 0x040fe20001704270 */
[--C-:B------:R-:W-:Y:S01]  /*9540*/  IMAD.X R7, R9, 0x1, R5.reuse, P3 ;  /* 0x0000000109077824 */ /* 0x100fe200018e0605 */
[C---:B------:R-:W-:Y:S01]  /*9550*/  ISETP.GT.AND P3, PT, R0.reuse, 0x9, P1 ;  /* 0x000000090000780c */ /* 0x040fe20000f64270 */
[----:B------:R-:W-:Y:S01]  /*9560*/  @P5 STG.E desc[UR36][R4.64+0x4], R25 ;  /* 0x0000041904005986 */ /* 0x000fe2000c101924 */
[----:B------:R-:W-:Y:S01]  /*9570*/  F2FP.TF32.F32.PACK_B R13, R13 ;  /* 0x0000000dff0d723e */ /* 0x000fe200024050ff */
[----:B------:R-:W-:Y:S01]  /*9580*/  FMUL R53, R53, R154 ;  /* 0x0000009a35357220 */ /* 0x000fe20000400000 */
[----:B------:R-:W-:Y:S01]  /*9590*/  IADD3 R8, P5, R11, R4, RZ ;  /* 0x000000040b087210 */ /* 0x000fe20007fbe0ff */
[----:B------:R1:W-:Y:S01]  /*95a0*/  @P4 STG.E desc[UR36][R6.64], R21 ;  /* 0x0000001506004986 */ /* 0x0003e2000c101924 */
[----:B------:R-:W-:Y:S01]  /*95b0*/  ISETP.GT.AND P4, PT, R0, 0x8, P1 ;  /* 0x000000080000780c */ /* 0x000fe20000f84270 */
[-C--:B------:R-:W-:Y:S01]  /*95c0*/  FMUL R11, R32, R154.reuse ;  /* 0x0000009a200b7220 */ /* 0x080fe20000400000 */
[----:B------:R-:W-:Y:S01]  /*95d0*/  F2FP.TF32.F32.PACK_B R31, R31 ;  /* 0x0000001fff1f723e */ /* 0x000fe200024050ff */
[-C--:B0-----:R-:W-:Y:S01]  /*95e0*/  FMUL R3, R30, R154.reuse ;  /* 0x0000009a1e037220 */ /* 0x081fe20000400000 */
[----:B------:R-:W-:Y:S01]  /*95f0*/  IMAD.X R9, R9, 0x1, R5, P5 ;  /* 0x0000000109097824 */ /* 0x000fe200028e0605 */
[----:B------:R-:W-:Y:S01]  /*9600*/  @P0 STG.E desc[UR36][R6.64+0x4], R27 ;  /* 0x0000041b06000986 */ /* 0x000fe2000c101924 */
[C---:B------:R-:W-:Y:S01]  /*9610*/  ISETP.GT.AND P0, PT, R0.reuse, 0x8, P2 ;  /* 0x000000080000780c */ /* 0x040fe20001704270 */
[-C--:B------:R-:W-:Y:S01]  /*9620*/  FMUL R55, R55, R154.reuse ;  /* 0x0000009a37377220 */ /* 0x080fe20000400000 */
[----:B------:R-:W-:Y:S01]  /*9630*/  F2FP.TF32.F32.PACK_B R3, R3 ;  /* 0x00000003ff03723e */ /* 0x000fe200024050ff */
[----:B------:R-:W-:Y:S01]  /*9640*/  @P3 STG.E desc[UR36][R4.64+0x24], R29 ;  /* 0x0000241d04003986 */ /* 0x000fe2000c101924 */
[----:B------:R-:W-:Y:S01]  /*9650*/  ISETP.GT.AND P5, PT, R0, 0x10, P1 ;  /* 0x000000100000780c */ /* 0x000fe20000fa4270 */
[-C--:B-1----:R-:W-:Y:S01]  /*9660*/  FMUL R21, R36, R154.reuse ;  /* 0x0000009a24157220 */ /* 0x082fe20000400000 */
[C---:B------:R-:W-:Y:S01]  /*9670*/  ISETP.GT.AND P3, PT, R0.reuse, 0x11, P1 ;  /* 0x000000110000780c */ /* 0x040fe20000f64270 */
[----:B------:R0:W-:Y:S01]  /*9680*/  @P4 STG.E desc[UR36][R4.64+0x20], R13 ;  /* 0x0000200d04004986 */ /* 0x0001e2000c101924 */
[C---:B------:R-:W-:Y:S01]  /*9690*/  ISETP.GT.AND P4, PT, R0.reuse, 0x9, P2 ;  /* 0x000000090000780c */ /* 0x040fe20001784270 */
[-C--:B------:R-:W-:Y:S01]  /*96a0*/  FMUL R57, R57, R154.reuse ;  /* 0x0000009a39397220 */ /* 0x080fe20000400000 */
[----:B------:R-:W-:Y:S01]  /*96b0*/  F2FP.TF32.F32.PACK_B R11, R11 ;  /* 0x0000000bff0b723e */ /* 0x000fe200024050ff */
[-C--:B------:R-:W-:Y:S01]  /*96c0*/  FMUL R59, R59, R154.reuse ;  /* 0x0000009a3b3b7220 */ /* 0x080fe20000400000 */
[----:B------:R-:W-:Y:S01]  /*96d0*/  F2FP.TF32.F32.PACK_B R33, R33 ;  /* 0x00000021ff21723e */ /* 0x000fe200024050ff */
[----:B------:R1:W-:Y:S01]  /*96e0*/  @P0 STG.E desc[UR36][R8.64+0x20], R3 ;  /* 0x0000200308000986 */ /* 0x0003e2000c101924 */
[----:B------:R-:W-:Y:S01]  /*96f0*/  ISETP.GT.AND P0, PT, R0, 0x10, P2 ;  /* 0x000000100000780c */ /* 0x000fe20001704270 */
[-C--:B------:R-:W-:Y:S01]  /*9700*/  FMUL R61, R61, R154.reuse ;  /* 0x0000009a3d3d7220 */ /* 0x080fe20000400000 */
[----:B------:R-:W-:Y:S01]  /*9710*/  F2FP.TF32.F32.PACK_B R35, R35 ;  /* 0x00000023ff23723e */ /* 0x000fe200024050ff */
[-C--:B------:R-:W-:Y:S01]  /*9720*/  FMUL R63, R63, R154.reuse ;  /* 0x0000009a3f3f7220 */ /* 0x080fe20000400000 */
[----:B------:R-:W-:Y:S01]  /*9730*/  F2FP.TF32.F32.PACK_B R21, R21 ;  /* 0x00000015ff15723e */ /* 0x000fe200024050ff */
[-C--:B0-----:R-:W-:Y:S01]  /*9740*/  FMUL R13, R34, R154.reuse ;  /* 0x0000009a220d7220 */ /* 0x081fe20000400000 */
[----:B------:R-:W-:Y:S01]  /*9750*/  F2FP.TF32.F32.PACK_B R37, R37 ;  /* 0x00000025ff25723e */ /* 0x000fe200024050ff */
[----:B------:R-:W-:Y:S01]  /*9760*/  @P4 STG.E desc[UR36][R14.64+0x24], R31 ;  /* 0x0000241f0e004986 */ /* 0x000fe2000c101924 */
[C---:B------:R-:W-:Y:S01]  /*9770*/  ISETP.GT.AND P4, PT, R0.reuse, 0x11, P2 ;  /* 0x000000110000780c */ /* 0x040fe20001784270 */
[----:B------:R-:W-:Y:S01]  /*9780*/  FMUL R65, R65, R154 ;  /* 0x0000009a41417220 */ /* 0x000fe20000400000 */
[----:B------:R-:W-:Y:S01]  /*9790*/  F2FP.TF32.F32.PACK_B R13, R13 ;  /* 0x0000000dff0d723e */ /* 0x000fe200024050ff */
[----:B------:R0:W-:Y:S01]  /*97a0*/  @P5 STG.E desc[UR36][R4.64+0x40], R11 ;  /* 0x0000400b04005986 */ /* 0x0001e2000c101924 */
[----:B------:R-:W-:Y:S01]  /*97b0*/  ISETP.GT.AND P5, PT, R0, 0x18, P1 ;  /* 0x000000180000780c */ /* 0x000fe20000fa4270 */
[----:B------:R-:W-:-:S02]  /*97c0*/  @P0 IMAD.MOV.U32 R6, RZ, RZ, R14 ;  /* 0x000000ffff060224 */ /* 0x000fc400078e000e */
[-C--:B-1----:R-:W-:Y:S01]  /*97d0*/  FMUL R3, R38, R154.reuse ;  /* 0x0000009a26037220 */ /* 0x082fe20000400000 */
[--C-:B------:R-:W-:Y:S01]  /*97e0*/  @P0 IMAD.MOV.U32 R7, RZ, RZ, R15.reuse ;  /* 0x000000ffff070224 */ /* 0x100fe200078e000f */
[----:B------:R-:W-:Y:S01]  /*97f0*/  @P3 STG.E desc[UR36][R4.64+0x44], R33 ;  /* 0x0000442104003986 */ /* 0x000fe2000c101924 */
[----:B------:R-:W-:Y:S01]  /*9800*/  ISETP.GT.AND P3, PT, R0, 0x19, P1 ;  /* 0x000000190000780c */ /* 0x000fe20000f64270 */
[-C--:B------:R-:W-:Y:S01]  /*9810*/  FMUL R9, R40, R154.reuse ;  /* 0x0000009a28097220 */ /* 0x080fe20000400000 */
[----:B------:R-:W-:Y:S01]  /*9820*/  F2FP.TF32.F32.PACK_B R3, R3 ;  /* 0x00000003ff03723e */ /* 0x000fe200024050ff */
[----:B------:R1:W-:Y:S01]  /*9830*/  @P0 STG.E desc[UR36][R6.64+0x40], R13 ;  /* 0x0000400d06000986 */ /* 0x0003e2000c101924 */
[----:B------:R-:W-:Y:S01]  /*9840*/  ISETP.GT.AND P0, PT, R0, 0x18, P2 ;  /* 0x000000180000780c */ /* 0x000fe20001704270 */
[-C--:B------:R-:W-:Y:S01]  /*9850*/  FMUL R67, R67, R154.reuse ;  /* 0x0000009a43437220 */ /* 0x080fe20000400000 */
[----:B------:R-:W-:Y:S01]  /*9860*/  F2FP.TF32.F32.PACK_B R39, R39 ;  /* 0x00000027ff27723e */ /* 0x000fe200024050ff */
[-C--:B0-----:R-:W-:Y:S01]  /*9870*/  FMUL R11, R42, R154.reuse ;  /* 0x0000009a2a0b7220 */ /* 0x081fe20000400000 */
[----:B------:R-:W-:Y:S01]  /*9880*/  F2FP.TF32.F32.PACK_B R9, R9 ;  /* 0x00000009ff09723e */ /* 0x000fe200024050ff */
[-C--:B------:R-:W-:Y:S01]  /*9890*/  FMUL R69, R69, R154.reuse ;  /* 0x0000009a45457220 */ /* 0x080fe20000400000 */
[----:B------:R-:W-:Y:S01]  /*98a0*/  F2FP.TF32.F32.PACK_B R41, R41 ;  /* 0x00000029ff29723e */ /* 0x000fe200024050ff */
[-C--:B------:R-:W-:Y:S01]  /*98b0*/  FMUL R71, R71, R154.reuse ;  /* 0x0000009a47477220 */ /* 0x080fe20000400000 */
[----:B------:R-:W-:Y:S01]  /*98c0*/  F2FP.TF32.F32.PACK_B R11, R11 ;  /* 0x0000000bff0b723e */ /* 0x000fe200024050ff */
[-C--:B------:R-:W-:Y:S01]  /*98d0*/  FMUL R73, R73, R154.reuse ;  /* 0x0000009a49497220 */ /* 0x080fe20000400000 */
[----:B------:R-:W-:Y:S01]  /*98e0*/  F2FP.TF32.F32.PACK_B R43, R43 ;  /* 0x0000002bff2b723e */ /* 0x000fe200024050ff */
[--C-:B-1----:R-:W-:Y:S01]  /*98f0*/  @P4 IMAD.MOV.U32 R6, RZ, RZ, R14.reuse ;  /* 0x000000ffff064224 */ /* 0x102fe200078e000e */
[----:B------:R-:W-:Y:S01]  /*9900*/  F2FP.TF32.F32.PACK_B R45, R45 ;  /* 0x0000002dff2d723e */ /* 0x000fe200024050ff */
[--C-:B------:R-:W-:Y:S01]  /*9910*/  @P4 IMAD.MOV.U32 R7, RZ, RZ, R15.reuse ;  /* 0x000000ffff074224 */ /* 0x100fe200078e000f */
[----:B------:R-:W-:Y:S01]  /*9920*/  F2FP.TF32.F32.PACK_B R47, R47 ;  /* 0x0000002fff2f723e */ /* 0x000fe200024050ff */
[-C--:B------:R-:W-:Y:S01]  /*9930*/  FMUL R75, R75, R154.reuse ;  /* 0x0000009a4b4b7220 */ /* 0x080fe20000400000 */
[----:B------:R-:W-:Y:S01]  /*9940*/  F2FP.TF32.F32.PACK_B R49, R49 ;  /* 0x00000031ff31723e */ /* 0x000fe200024050ff */
[-C--:B------:R-:W-:Y:S01]  /*9950*/  FMUL R77, R77, R154.reuse ;  /* 0x0000009a4d4d7220 */ /* 0x080fe20000400000 */
[----:B------:R0:W-:Y:S01]  /*9960*/  @P4 STG.E desc[UR36][R6.64+0x44], R35 ;  /* 0x0000442306004986 */ /* 0x0001e2000c101924 */
[C---:B------:R-:W-:Y:S01]  /*9970*/  ISETP.GT.AND P4, PT, R0.reuse, 0x19, P2 ;  /* 0x000000190000780c */ /* 0x040fe20001784270 */
[-C--:B------:R-:W-:Y:S01]  /*9980*/  FMUL R79, R79, R154.reuse ;  /* 0x0000009a4f4f7220 */ /* 0x080fe20000400000 */
[----:B------:R-:W-:Y:S01]  /*9990*/  F2FP.TF32.F32.PACK_B R51, R51 ;  /* 0x00000033ff33723e */ /* 0x000fe200024050ff */
[----:B------:R1:W-:Y:S01]  /*99a0*/  @P5 STG.E desc[UR36][R4.64+0x60], R21 ;  /* 0x0000601504005986 */ /* 0x0003e2000c101924 */
[----:B------:R-:W-:Y:S01]  /*99b0*/  ISETP.GT.AND P5, PT, R0, 0x20, P1 ;  /* 0x000000200000780c */ /* 0x000fe20000fa4270 */
[-C--:B------:R-:W-:Y:S01]  /*99c0*/  FMUL R13, R80, R154.reuse ;  /* 0x0000009a500d7220 */ /* 0x080fe20000400000 */
[----:B------:R-:W-:Y:S01]  /*99d0*/  F2FP.TF32.F32.PACK_B R53, R53 ;  /* 0x00000035ff35723e */ /* 0x000fe200024050ff */
[----:B------:R-:W-:Y:S01]  /*99e0*/  @P3 STG.E desc[UR36][R4.64+0x64], R37 ;  /* 0x0000642504003986 */ /* 0x000fe2000c101924 */
[----:B------:R-:W-:Y:S01]  /*99f0*/  ISETP.GT.AND P3, PT, R0, 0x21, P1 ;  /* 0x000000210000780c */ /* 0x000fe20000f64270 */
[-C--:B------:R-:W-:Y:S01]  /*9a00*/  FMUL R81, R81, R154.reuse ;  /* 0x0000009a51517220 */ /* 0x080fe20000400000 */
[----:B------:R-:W-:Y:S01]  /*9a10*/  F2FP.TF32.F32.PACK_B R55, R55 ;  /* 0x00000037ff37723e */ /* 0x000fe200024050ff */
[----:B0-----:R-:W-:Y:S01]  /*9a20*/  @P0 IMAD.MOV.U32 R6, RZ, RZ, R14 ;  /* 0x000000ffff060224 */ /* 0x001fe200078e000e */
[----:B------:R-:W-:Y:S01]  /*9a30*/  F2FP.TF32.F32.PACK_B R57, R57 ;  /* 0x00000039ff39723e */ /* 0x000fe200024050ff */
[----:B------:R-:W-:Y:S01]  /*9a40*/  @P0 IMAD.MOV.U32 R7, RZ, RZ, R15 ;  /* 0x000000ffff070224 */ /* 0x000fe200078e000f */
[----:B------:R-:W-:Y:S01]  /*9a50*/  F2FP.TF32.F32.PACK_B R59, R59 ;  /* 0x0000003bff3b723e */ /* 0x000fe200024050ff */
[-C--:B------:R-:W-:Y:S01]  /*9a60*/  FMUL R83, R83, R154.reuse ;  /* 0x0000009a53537220 */ /* 0x080fe20000400000 */
[----:B------:R-:W-:Y:S01]  /*9a70*/  F2FP.TF32.F32.PACK_B R61, R61 ;  /* 0x0000003dff3d723e */ /* 0x000fe200024050ff */
[-C--:B-1----:R-:W-:Y:S01]  /*9a80*/  FMUL R21, R84, R154.reuse ;  /* 0x0000009a54157220 */ /* 0x082fe20000400000 */
[----:B------:R0:W-:Y:S01]  /*9a90*/  @P0 STG.E desc[UR36][R6.64+0x60], R3 ;  /* 0x0000600306000986 */ /* 0x0001e2000c101924 */
[----:B------:R-:W-:Y:S01]  /*9aa0*/  ISETP.GT.AND P0, PT, R0, 0x20, P2 ;  /* 0x000000200000780c */ /* 0x000fe20001704270 */
[-C--:B------:R-:W-:Y:S01]  /*9ab0*/  FMUL R85, R85, R154.reuse ;  /* 0x0000009a55557220 */ /* 0x080fe20000400000 */
[----:B------:R-:W-:Y:S01]  /*9ac0*/  F2FP.TF32.F32.PACK_B R63, R63 ;  /* 0x0000003fff3f723e */ /* 0x000fe200024050ff */
[----:B------:R-:W-:Y:S01]  /*9ad0*/  FMUL R87, R87, R154 ;  /* 0x0000009a57577220 */ /* 0x000fe20000400000 */
[----:B------:R-:W-:-:S02]  /*9ae0*/  F2FP.TF32.F32.PACK_B R65, R65 ;  /* 0x00000041ff41723e */ /* 0x000fc400024050ff */
[----:B------:R-:W-:Y:S02]  /*9af0*/  F2FP.TF32.F32.PACK_B R67, R67 ;  /* 0x00000043ff43723e */ /* 0x000fe400024050ff */
[----:B------:R-:W-:Y:S02]  /*9b00*/  F2FP.TF32.F32.PACK_B R69, R69 ;  /* 0x00000045ff45723e */ /* 0x000fe400024050ff */
[----:B------:R-:W-:Y:S01]  /*9b10*/  F2FP.TF32.F32.PACK_B R71, R71 ;  /* 0x00000047ff47723e */ /* 0x000fe200024050ff */
[----:B0-----:R-:W-:Y:S02]  /*9b20*/  @P4 IMAD.MOV.U32 R6, RZ, RZ, R14 ;  /* 0x000000ffff064224 */ /* 0x001fe400078e000e */
[----:B------:R-:W-:Y:S01]  /*9b30*/  FMUL R3, R44, R154 ;  /* 0x0000009a2c037220 */ /* 0x000fe20000400000 */
[----:B------:R-:W-:Y:S01]  /*9b40*/  @P4 IMAD.MOV.U32 R7, RZ, RZ, R15 ;  /* 0x000000ffff074224 */ /* 0x000fe200078e000f */
[----:B------:R-:W-:Y:S02]  /*9b50*/  F2FP.TF32.F32.PACK_B R73, R73 ;  /* 0x00000049ff49723e */ /* 0x000fe400024050ff */
[----:B------:R-:W-:-:S02]  /*9b60*/  F2FP.TF32.F32.PACK_B R75, R75 ;  /* 0x0000004bff4b723e */ /* 0x000fc400024050ff */
[----:B------:R0:W-:Y:S01]  /*9b70*/  @P4 STG.E desc[UR36][R6.64+0x64], R39 ;  /* 0x0000642706004986 */ /* 0x0001e2000c101924 */
[C---:B------:R-:W-:Y:S02]  /*9b80*/  ISETP.GT.AND P4, PT, R0.reuse, 0x21, P2 ;  /* 0x000000210000780c */ /* 0x040fe40001784270 */
[----:B------:R-:W-:Y:S01]  /*9b90*/  F2FP.TF32.F32.PACK_B R3, R3 ;  /* 0x00000003ff03723e */ /* 0x000fe200024050ff */
[----:B------:R1:W-:Y:S01]  /*9ba0*/  @P5 STG.E desc[UR36][R4.64+0x80], R9 ;  /* 0x0000800904005986 */ /* 0x0003e2000c101924 */
[C---:B------:R-:W-:Y:S02]  /*9bb0*/  ISETP.GT.AND P5, PT, R0.reuse, 0x28, P1 ;  /* 0x000000280000780c */ /* 0x040fe40000fa4270 */
[----:B------:R-:W-:Y:S01]  /*9bc0*/  F2FP.TF32.F32.PACK_B R77, R77 ;  /* 0x0000004dff4d723e */ /* 0x000fe200024050ff */
[----:B------:R-:W-:Y:S01]  /*9bd0*/  @P3 STG.E desc[UR36][R4.64+0x84], R41 ;  /* 0x0000842904003986 */ /* 0x000fe2000c101924 */
[----:B------:R-:W-:Y:S02]  /*9be0*/  ISETP.GT.AND P3, PT, R0, 0x29, P1 ;  /* 0x000000290000780c */ /* 0x000fe40000f64270 */
[----:B------:R-:W-:Y:S01]  /*9bf0*/  F2FP.TF32.F32.PACK_B R79, R79 ;  /* 0x0000004fff4f723e */ /* 0x000fe200024050ff */
[----:B0-----:R-:W-:Y:S01]  /*9c00*/  @P0 IMAD.MOV.U32 R6, RZ, RZ, R14 ;  /* 0x000000ffff060224 */ /* 0x001fe200078e000e */
[----:B------:R-:W-:Y:S01]  /*9c10*/  F2FP.TF32.F32.PACK_B R13, R13 ;  /* 0x0000000dff0d723e */ /* 0x000fe200024050ff */
[----:B------:R-:W-:Y:S01]  /*9c20*/  @P0 IMAD.MOV.U32 R7, RZ, RZ, R15 ;  /* 0x000000ffff070224 */ /* 0x000fe200078e000f */
[----:B------:R-:W-:Y:S01]  /*9c30*/  F2FP.TF32.F32.PACK_B R81, R81 ;  /* 0x00000051ff51723e */ /* 0x000fe200024050ff */
[----:B-1----:R-:W-:Y:S01]  /*9c40*/  FMUL R9, R46, R154 ;  /* 0x0000009a2e097220 */ /* 0x002fe20000400000 */
[----:B------:R-:W-:-:S02]  /*9c50*/  F2FP.TF32.F32.PACK_B R83, R83 ;  /* 0x00000053ff53723e */ /* 0x000fc400024050ff */
[----:B------:R0:W-:Y:S01]  /*9c60*/  @P0 STG.E desc[UR36][R6.64+0x80], R11 ;  /* 0x0000800b06000986 */ /* 0x0001e2000c101924 */
[----:B------:R-:W-:Y:S02]  /*9c70*/  ISETP.GT.AND P0, PT, R0, 0x28, P2 ;  /* 0x000000280000780c */ /* 0x000fe40001704270 */
[----:B------:R-:W-:Y:S02]  /*9c80*/  F2FP.TF32.F32.PACK_B R9, R9 ;  /* 0x00000009ff09723e */ /* 0x000fe400024050ff */
[----:B------:R-:W-:Y:S02]  /*9c90*/  F2FP.TF32.F32.PACK_B R21, R21 ;  /* 0x00000015ff15723e */ /* 0x000fe400024050ff */
[----:B------:R-:W-:Y:S02]  /*9ca0*/  F2FP.TF32.F32.PACK_B R85, R85 ;  /* 0x00000055ff55723e */ /* 0x000fe400024050ff */
[----:B------:R-:W-:Y:S01]  /*9cb0*/  F2FP.TF32.F32.PACK_B R87, R87 ;  /* 0x00000057ff57723e */ /* 0x000fe200024050ff */
[----:B0-----:R-:W-:-:S02]  /*9cc0*/  @P4 IMAD.MOV.U32 R6, RZ, RZ, R14 ;  /* 0x000000ffff064224 */ /* 0x001fc400078e000e */
[----:B------:R-:W-:Y:S01]  /*9cd0*/  FMUL R11, R48, R154 ;  /* 0x0000009a300b7220 */ /* 0x000fe20000400000 */
[----:B------:R-:W-:-:S04]  /*9ce0*/  @P4 IMAD.MOV.U32 R7, RZ, RZ, R15 ;  /* 0x000000ffff074224 */ /* 0x000fc800078e000f */
[----:B------:R-:W-:Y:S01]  /*9cf0*/  F2FP.TF32.F32.PACK_B R11, R11 ;  /* 0x0000000bff0b723e */ /* 0x000fe200024050ff */
[----:B------:R0:W-:Y:S01]  /*9d00*/  @P4 STG.E desc[UR36][R6.64+0x84], R43 ;  /* 0x0000842b06004986 */ /* 0x0001e2000c101924 */
[----:B------:R-:W-:-:S03]  /*9d10*/  ISETP.GT.AND P4, PT, R0, 0x29, P2 ;  /* 0x000000290000780c */ /* 0x000fc60001784270 */
[----:B------:R1:W-:Y:S01]  /*9d20*/  @P5 STG.E desc[UR36][R4.64+0xa0], R3 ;  /* 0x0000a00304005986 */ /* 0x0003e2000c101924 */
[----:B------:R-:W-:-:S03]  /*9d30*/  ISETP.GT.AND P5, PT, R0, 0x30, P1 ;  /* 0x000000300000780c */ /* 0x000fc60000fa4270 */
[----:B------:R-:W-:Y:S01]  /*9d40*/  @P3 STG.E desc[UR36][R4.64+0xa4], R45 ;  /* 0x0000a42d04003986 */ /* 0x000fe2000c101924 */
[----:B------:R-:W-:Y:S01]  /*9d50*/  ISETP.GT.AND P3, PT, R0, 0x31, P1 ;  /* 0x000000310000780c */ /* 0x000fe20000f64270 */
[----:B0-----:R-:W-:Y:S02]  /*9d60*/  @P0 IMAD.MOV.U32 R6, RZ, RZ, R14 ;  /* 0x000000ffff060224 */ /* 0x001fe400078e000e */
[----:B------:R-:W-:Y:S02]  /*9d70*/  @P0 IMAD.MOV.U32 R7, RZ, RZ, R15 ;  /* 0x000000ffff070224 */ /* 0x000fe400078e000f */
[----:B-1----:R-:W-:-:S03]  /*9d80*/  FMUL R3, R50, R154 ;  /* 0x0000009a32037220 */ /* 0x002fc60000400000 */
[----:B------:R0:W-:Y:S01]  /*9d90*/  @P0 STG.E desc[UR36][R6.64+0xa0], R9 ;  /* 0x0000a00906000986 */ /* 0x0001e2000c101924 */
[----:B------:R-:W-:Y:S02]  /*9da0*/  ISETP.GT.AND P0, PT, R0, 0x30, P2 ;  /* 0x000000300000780c */ /* 0x000fe40001704270 */
[----:B------:R-:W-:Y:S01]  /*9db0*/  F2FP.TF32.F32.PACK_B R3, R3 ;  /* 0x00000003ff03723e */ /* 0x000fe200024050ff */
[----:B0-----:R-:W-:Y:S02]  /*9dc0*/  @P4 IMAD.MOV.U32 R6, RZ, RZ, R14 ;  /* 0x000000ffff064224 */ /* 0x001fe400078e000e */
        /* <DEDUP_REMOVED lines=69> */
[----:B------:R-:W-:Y:S01]  /*a220*/  @P3 STG.E desc[UR36][R4.64+0x144], R65 ;  /* 0x0001444104003986 */ /* 0x000fe2000c101924 */
[----:B------:R-:W-:-:S03]  /*a230*/  ISETP.GT.AND P3, PT, R0, 0x59, P1 ;  /* 0x000000590000780c */ /* 0x000fc60000f64270 */
[----:B------:R1:W-:Y:S01]  /*a240*/  @P5 STG.E desc[UR36][R4.64+0x140], R9 ;  /* 0x0001400904005986 */ /* 0x0003e2000c101924 */
[----:B------:R-:W-:Y:S01]  /*a250*/  ISETP.GT.AND P5, PT, R0, 0x58, P1 ;  /* 0x000000580000780c */ /* 0x000fe20000fa4270 */
[----:B0-----:R-:W-:Y:S02]  /*a260*/  @P0 IMAD.MOV.U32 R6, RZ, RZ, R14 ;  /* 0x000000ffff060224 */ /* 0x001fe400078e000e */
[----:B------:R-:W-:-:S05]  /*a270*/  @P0 IMAD.MOV.U32 R7, RZ, RZ, R15 ;  /* 0x000000ffff070224 */ /* 0x000fca00078e000f */
[----:B------:R0:W-:Y:S01]  /*a280*/  @P0 STG.E desc[UR36][R6.64+0x140], R11 ;  /* 0x0001400b06000986 */ /* 0x0001e2000c101924 */
[----:B------:R-:W-:Y:S01]  /*a290*/  ISETP.GT.AND P0, PT, R0, 0x58, P2 ;  /* 0x000000580000780c */ /* 0x000fe20001704270 */
[----:B-1----:R-:W-:-:S05]  /*a2a0*/  FMUL R9, R70, R154 ;  /* 0x0000009a46097220 */ /* 0x002fca0000400000 */
        /* <DEDUP_REMOVED lines=50> */
[----:B------:R-:W-:-:S05]  /*a5d0*/  @P4 IMAD.MOV.U32 R7, RZ, RZ, R15 ;  /* 0x000000ffff074224 */ /* 0x000fca00078e000f */
[----:B------:R0:W-:Y:S01]  /*a5e0*/  @P4 STG.E desc[UR36][R6.64+0x1a4], R79 ;  /* 0x0001a44f06004986 */ /* 0x0001e2000c101924 */
[----:B------:R-:W-:-:S03]  /*a5f0*/  ISETP.GT.AND P4, PT, R0, 0x71, P2 ;  /* 0x000000710000780c */ /* 0x000fc60001784270 */
[----:B------:R-:W-:Y:S01]  /*a600*/  @P3 STG.E desc[UR36][R4.64+0x1c0], R13 ;  /* 0x0001c00d04003986 */ /* 0x000fe2000c101924 */
[C---:B------:R-:W-:Y:S02]  /*a610*/  ISETP.GT.AND P3, PT, R0.reuse, 0x78, P1 ;  /* 0x000000780000780c */ /* 0x040fe40000f64270 */
[C---:B------:R-:W-:Y:S01]  /*a620*/  ISETP.GT.AND P1, PT, R0.reuse, 0x79, P1 ;  /* 0x000000790000780c */ /* 0x040fe20000f24270 */
[----:B------:R-:W-:Y:S01]  /*a630*/  @P5 STG.E desc[UR36][R4.64+0x1c4], R81 ;  /* 0x0001c45104005986 */ /* 0x000fe2000c101924 */
[C---:B------:R-:W-:Y:S02]  /*a640*/  ISETP.GT.AND P5, PT, R0.reuse, 0x78, P2 ;  /* 0x000000780000780c */ /* 0x040fe400017a4270 */
[----:B------:R-:W-:Y:S01]  /*a650*/  ISETP.GT.AND P2, PT, R0, 0x79, P2 ;  /* 0x000000790000780c */ /* 0x000fe20001744270 */
[----:B0-----:R-:W-:Y:S02]  /*a660*/  @P0 IMAD.MOV.U32 R6, RZ, RZ, R14 ;  /* 0x000000ffff060224 */ /* 0x001fe400078e000e */
[----:B------:R-:W-:-:S05]  /*a670*/  @P0 IMAD.MOV.U32 R7, RZ, RZ, R15 ;  /* 0x000000ffff070224 */ /* 0x000fca00078e000f */
[----:B------:R0:W-:Y:S02]  /*a680*/  @P0 STG.E desc[UR36][R6.64+0x1c0], R3 ;  /* 0x0001c00306000986 */ /* 0x0001e4000c101924 */
[----:B0-----:R-:W-:Y:S02]  /*a690*/  @P4 IMAD.MOV.U32 R6, RZ, RZ, R14 ;  /* 0x000000ffff064224 */ /* 0x001fe400078e000e */
[----:B------:R-:W-:-:S05]  /*a6a0*/  @P4 IMAD.MOV.U32 R7, RZ, RZ, R15 ;  /* 0x000000ffff074224 */ /* 0x000fca00078e000f */
[----:B------:R-:W-:Y:S04]  /*a6b0*/  @P4 STG.E desc[UR36][R6.64+0x1c4], R83 ;  /* 0x0001c45306004986 */ /* 0x000fe8000c101924 */
[----:B------:R-:W-:Y:S04]  /*a6c0*/  @P3 STG.E desc[UR36][R4.64+0x1e0], R21 ;  /* 0x0001e01504003986 */ /* 0x000fe8000c101924 */
[----:B------:R0:W-:Y:S02]  /*a6d0*/  @P1 STG.E desc[UR36][R4.64+0x1e4], R85 ;  /* 0x0001e45504001986 */ /* 0x0001e4000c101924 */
[----:B0-----:R-:W-:-:S02]  /*a6e0*/  @P5 IMAD.MOV.U32 R4, RZ, RZ, R14 ;  /* 0x000000ffff045224 */ /* 0x001fc400078e000e */
[----:B------:R-:W-:-:S05]  /*a6f0*/  @P5 IMAD.MOV.U32 R5, RZ, RZ, R15 ;  /* 0x000000ffff055224 */ /* 0x000fca00078e000f */
[----:B------:R0:W-:Y:S04]  /*a700*/  @P5 STG.E desc[UR36][R4.64+0x1e0], R9 ;  /* 0x0001e00904005986 */ /* 0x0001e8000c101924 */
[----:B------:R0:W-:Y:S02]  /*a710*/  @P2 STG.E desc[UR36][R14.64+0x1e4], R87 ;  /* 0x0001e4570e002986 */ /* 0x0001e4000c101924 */
.L_x_280:
[----:B------:R-:W-:Y:S05]  /*a720*/  BSYNC B0 ;  /* 0x0000000000007941 */ /* 0x000fea0003800000 */
.L_x_28:
[----:B------:R-:W-:Y:S01]  /*a730*/  ULDC UR4, c[0x0][0xc] ;  /* 0x0000030000047ab9 */ /* 0x000fe20000000800 */
[----:B------:R-:W-:Y:S01]  /*a740*/  ULDC UR5, c[0x0][0x10] ;  /* 0x0000040000057ab9 */ /* 0x000fe20000000800 */
[----:B---3--:R-:W3:Y:S01]  /*a750*/  LDC R3, c[0x0][0x14] ;  /* 0x00000500ff037b82 */ /* 0x008ee20000000800 */
[----:B------:R-:W-:Y:S01]  /*a760*/  UIMAD.WIDE.U32 UR4, UR4, UR5, URZ ;  /* 0x00000005040472a5 */ /* 0x000fe2000f8e003f */
[----:B------:R-:W-:Y:S01]  /*a770*/  PRMT R0, RZ, 0x7610, R0 ;  /* 0x00007610ff007816 */ /* 0x000fe20000000000 */
[----:B------:R-:W-:Y:S02]  /*a780*/  IMAD.MOV.U32 R153, RZ, RZ, -0x1 ;  /* 0xffffffffff997424 */ /* 0x000fe400078e00ff */
[----:B------:R-:W-:Y:S02]  /*a790*/  IMAD.MOV.U32 R23, RZ, RZ, -0x1 ;  /* 0xffffffffff177424 */ /* 0x000fe400078e00ff */
[----:B---3--:R-:W-:-:S04]  /*a7a0*/  IMAD.WIDE.U32 R16, R3, UR4, R16 ;  /* 0x0000000403107c25 */ /* 0x008fc8000f8e0010 */
[----:B------:R-:W-:Y:S01]  /*a7b0*/  IMAD R3, R3, UR5, RZ ;  /* 0x0000000503037c24 */ /* 0x000fe2000f8e02ff */
[----:B------:R-:W-:Y:S02]  /*a7c0*/  ULDC.64 UR4, c[0x0][0x650] ;  /* 0x0001940000047ab9 */ /* 0x000fe40000000a00 */
[----:B------:R-:W-:Y:S01]  /*a7d0*/  ISETP.GE.U32.AND P0, PT, R16, UR4, PT ;  /* 0x0000000410007c0c */ /* 0x000fe2000bf06070 */
[----:B------:R-:W-:-:S05]  /*a7e0*/  IMAD.IADD R17, R17, 0x1, R3 ;  /* 0x0000000111117824 */ /* 0x000fca00078e0203 */
[----:B------:R-:W-:-:S13]  /*a7f0*/  ISETP.GE.U32.AND.EX P0, PT, R17, UR5, PT, P0 ;  /* 0x0000000511007c0c */ /* 0x000fda000bf06100 */
[----:B------:R-:W-:Y:S05]  /*a800*/  @P0 BRA `(.L_x_281) ;  /* 0x0000000400640947 */ /* 0x000fea0003800000 */
[----:B------:R-:W3:Y:S01]  /*a810*/  S2R R12, SR_CTAID.X ;  /* 0x00000000000c7919 */ /* 0x000ee20000002500 */
[----:B0-2---:R-:W0:Y:S01]  /*a820*/  LDC.64 R10, c[0x0][0x628] ;  /* 0x00018a00ff0a7b82 */ /* 0x005e220000000a00 */
[----:B------:R-:W-:Y:S01]  /*a830*/  ULDC UR4, c[0x0][0x150] ;  /* 0x0000540000047ab9 */ /* 0x000fe20000000800 */
[----:B------:R-:W-:Y:S01]  /*a840*/  IMAD.MOV.U32 R8, RZ, RZ, R16 ;  /* 0x000000ffff087224 */ /* 0x000fe200078e0010 */
[----:B------:R-:W2:Y:S01]  /*a850*/  S2R R24, SR_CTAID.Y ;  /* 0x0000000000187919 */ /* 0x000ea20000002600 */
[----:B------:R-:W-:-:S04]  /*a860*/  IMAD.MOV.U32 R9, RZ, RZ, R17 ;  /* 0x000000ffff097224 */ /* 0x000fc800078e0011 */
[----:B------:R-:W1:Y:S08]  /*a870*/  LDC R21, c[0x0][0x144] ;  /* 0x00005100ff157b82 */ /* 0x000e700000000800 */
[----:B------:R-:W1:Y:S08]  /*a880*/  LDC R0, c[0x0][0x630] ;  /* 0x00018c00ff007b82 */ /* 0x000e700000000800 */
[----:B------:R-:W1:Y:S01]  /*a890*/  LDC.64 R14, c[0x0][0x620] ;  /* 0x00018800ff0e7b82 */ /* 0x000e620000000a00 */
[----:B0-----:R-:W-:-:S04]  /*a8a0*/  ISETP.NE.U32.AND P0, PT, R10, RZ, PT ;  /* 0x000000ff0a00720c */ /* 0x001fc80003f05070 */
[----:B------:R-:W-:Y:S02]  /*a8b0*/  ISETP.NE.AND.EX P0, PT, R11, RZ, PT, P0 ;  /* 0x000000ff0b00720c */ /* 0x000fe40003f05300 */
[----:B---3--:R-:W-:-:S05]  /*a8c0*/  I2FP.F32.U32 R3, R12 ;  /* 0x0000000c00037245 */ /* 0x008fca0000201000 */
[----:B------:R-:W-:-:S04]  /*a8d0*/  FMUL R3, R3, UR4 ;  /* 0x0000000403037c20 */ /* 0x000fc80008400000 */
[----:B------:R0:W3:Y:S02]  /*a8e0*/  F2I.U32.TRUNC.NTZ R20, R3 ;  /* 0x0000000300147305 */ /* 0x0000e4000020f000 */
[----:B--2---:R-:W-:Y:S05]  /*a8f0*/  @!P0 BRA `(.L_x_282) ;  /* 0x0000000000288947 */ /* 0x004fea0003800000 */
[----:B0-----:R-:W0:Y:S02]  /*a900*/  LDC R3, c[0x0][0x634] ;  /* 0x00018d00ff037b82 */ /* 0x001e240000000800 */
        /* <DEDUP_REMOVED lines=9> */
.L_x_282:
[----:B------:R-:W2:Y:S01]  /*a9a0*/  LDC.64 R28, c[0x0][0x640] ;  /* 0x00019000ff1c7b82 */ /* 0x000ea20000000a00 */
[-CC-:B-1----:R-:W-:Y:S01]  /*a9b0*/  SHF.R.U64 R23, R8, R0.reuse, R9.reuse ;  /* 0x0000000008177219 */ /* 0x182fe20000001209 */
[----:B---3--:R-:W-:Y:S01]  /*a9c0*/  IMAD.MOV R20, RZ, RZ, -R20 ;  /* 0x000000ffff147224 */ /* 0x008fe200078e0a14 */
[----:B------:R-:W-:Y:S01]  /*a9d0*/  SHF.R.U32.HI R0, RZ, R0, R9 ;  /* 0x00000000ff007219 */ /* 0x000fe20000011609 */
[----:B------:R-:W-:Y:S01]  /*a9e0*/  ULDC UR4, c[0x0][0x154] ;  /* 0x0000550000047ab9 */ /* 0x000fe20000000800 */
[----:B0-----:R-:W-:Y:S01]  /*a9f0*/  IADD3 R3, P0, RZ, -R23, RZ ;  /* 0x80000017ff037210 */ /* 0x001fe20007f1e0ff */
[----:B------:R-:W-:Y:S02]  /*aa00*/  IMAD R21, R21, R20, R12 ;  /* 0x0000001415157224 */ /* 0x000fe400078e020c */
[----:B------:R-:W0:Y:S01]  /*aa10*/  LDC R6, c[0x0][0x618] ;  /* 0x00018600ff067b82 */ /* 0x000e220000000800 */
[----:B------:R-:W-:Y:S02]  /*aa20*/  IMAD.MOV.U32 R7, RZ, RZ, 0x1 ;  /* 0x00000001ff077424 */ /* 0x000fe400078e00ff */
[----:B------:R-:W-:-:S04]  /*aa30*/  IMAD.X R5, RZ, RZ, ~R0, P0 ;  /* 0x000000ffff057224 */ /* 0x000fc800000e0e00 */
[-C--:B------:R-:W-:Y:S01]  /*aa40*/  IMAD R0, R5, R14.reuse, RZ ;  /* 0x0000000e05007224 */ /* 0x080fe200078e02ff */
[----:B------:R-:W1:Y:S01]  /*aa50*/  LDC R8, c[0x0][0x608] ;  /* 0x00018200ff087b82 */ /* 0x000e620000000800 */
[----:B------:R-:W-:-:S04]  /*aa60*/  IMAD.WIDE.U32 R4, R3, R14, R16 ;  /* 0x0000000e03047225 */ /* 0x000fc800078e0010 */
[----:B------:R-:W-:Y:S01]  /*aa70*/  IMAD R3, R3, R15, R0 ;  /* 0x0000000f03037224 */ /* 0x000fe200078e0200 */
[----:B------:R-:W-:Y:S02]  /*aa80*/  I2FP.F32.U32 R0, R24 ;  /* 0x0000001800007245 */ /* 0x000fe40000201000 */
[----:B------:R-:W3:Y:S01]  /*aa90*/  LDC R26, c[0x0][0x658] ;  /* 0x00019600ff1a7b82 */ /* 0x000ee20000000800 */
[----:B------:R-:W-:Y:S01]  /*aaa0*/  IMAD.IADD R3, R5, 0x1, R3 ;  /* 0x0000000105037824 */ /* 0x000fe200078e0203 */
[----:B--2---:R-:W-:Y:S01]  /*aab0*/  ISETP.NE.U32.AND P0, PT, R28, RZ, PT ;  /* 0x000000ff1c00720c */ /* 0x004fe20003f05070 */
[----:B------:R-:W-:Y:S01]  /*aac0*/  FMUL R0, R0, UR4 ;  /* 0x0000000400007c20 */ /* 0x000fe20008400000 */
[----:B------:R-:W-:Y:S02]  /*aad0*/  IMAD.MOV.U32 R5, RZ, RZ, -0x1 ;  /* 0xffffffffff057424 */ /* 0x000fe400078e00ff */
[----:B------:R-:W-:Y:S01]  /*aae0*/  ISETP.NE.AND.EX P0, PT, R29, RZ, PT, P0 ;  /* 0x000000ff1d00720c */ /* 0x000fe20003f05300 */
[----:B------:R2:W2:Y:S01]  /*aaf0*/  F2I.U32.TRUNC.NTZ R13, R0 ;  /* 0x00000000000d7305 */ /* 0x0004a2000020f000 */
[----:B------:R-:W2:Y:S01]  /*ab00*/  LDC R15, c[0x0][0x148] ;  /* 0x00005200ff0f7b82 */ /* 0x000ea20000000800 */
[----:B0-----:R-:W-:-:S02]  /*ab10*/  SHF.R.U64 R12, R4, R6, R3 ;  /* 0x00000006040c7219 */ /* 0x001fc40000001203 */
[----:B------:R-:W-:-:S05]  /*ab20*/  SHF.R.U32.HI R3, RZ, R6, R3 ;  /* 0x00000006ff037219 */ /* 0x000fca0000011603 */
[----:B------:R-:W0:Y:S01]  /*ab30*/  LDC R20, c[0x0][0x600] ;  /* 0x00018000ff147b82 */ /* 0x000e220000000800 */
[-CC-:B-1----:R-:W-:Y:S02]  /*ab40*/  SHF.R.U64 R10, R12, R8.reuse, R3.reuse ;  /* 0x000000080c0a7219 */ /* 0x182fe40000001203 */
[----:B------:R-:W-:-:S05]  /*ab50*/  SHF.R.U32.HI R3, RZ, R8, R3 ;  /* 0x00000008ff037219 */ /* 0x000fca0000011603 */
[----:B------:R-:W1:Y:S01]  /*ab60*/  LDC R27, c[0x0][0x648] ;  /* 0x00019200ff1b7b82 */ /* 0x000e620000000800 */
[-C--:B---3--:R-:W-:Y:S02]  /*ab70*/  SHF.L.U32 R4, R5, R26.reuse, RZ ;  /* 0x0000001a05047219 */ /* 0x088fe400000006ff */
[--C-:B------:R-:W-:Y:S02]  /*ab80*/  SHF.R.U64 R14, R10, R26, R3.reuse ;  /* 0x0000001a0a0e7219 */ /* 0x100fe40000001203 */
[----:B------:R-:W-:Y:S02]  /*ab90*/  LOP3.LUT R25, RZ, R4, RZ, 0x33, !PT ;  /* 0x00000004ff197212 */ /* 0x000fe400078e33ff */
[-C--:B------:R-:W-:Y:S01]  /*aba0*/  SHF.R.U32.HI R5, RZ, R26.reuse, R3 ;  /* 0x0000001aff057219 */ /* 0x080fe20000011603 */
[----:B------:R-:W3:Y:S01]  /*abb0*/  LDC R30, c[0x0][0x638] ;  /* 0x00018e00ff1e7b82 */ /* 0x000ee20000000800 */
[----:B------:R-:W-:Y:S01]  /*abc0*/  SHF.L.U32 R152, R7, R26, RZ ;  /* 0x0000001a07987219 */ /* 0x000fe200000006ff */
[----:B------:R-:W-:-:S06]  /*abd0*/  IMAD.MOV.U32 R4, RZ, RZ, R14 ;  /* 0x000000ffff047224 */ /* 0x000fcc00078e000e */
[----:B------:R-:W0:Y:S01]  /*abe0*/  LDC R31, c[0x0][0x610] ;  /* 0x00018400ff1f7b82 */ /* 0x000e220000000800 */
[----:B------:R-:W-:Y:S05]  /*abf0*/  @!P0 BRA `(.L_x_283) ;  /* 0x0000000000288947 */ /* 0x000fea0003800000 */
[----:B------:R-:W4:Y:S02]  /*ac00*/  LDC R3, c[0x0][0x64c] ;  /* 0x00019300ff037b82 */ /* 0x000f240000000800 */
[----:B----4-:R-:W-:-:S05]  /*ac10*/  IADD3 R3, P0, R14, R3, RZ ;  /* 0x000000030e037210 */ /* 0x010fca0007f1e0ff */
        /* <DEDUP_REMOVED lines=8> */
.L_x_283:
[----:B------:R-:W-:Y:S01]  /*aca0*/  ISETP.NE.AND P0, PT, R2, 0x1, PT ;  /* 0x000000010200780c */ /* 0x000fe20003f05270 */
[----:B0-----:R-:W-:Y:S01]  /*acb0*/  VIADD R7, R20, 0xffffffff ;  /* 0xffffffff14077836 */ /* 0x001fe20000000000 */
[----:B-12---:R-:W-:Y:S01]  /*acc0*/  SHF.R.U64 R0, R4, R27, R5 ;  /* 0x0000001b04007219 */ /* 0x006fe20000001205 */
[----:B------:R-:W-:Y:S01]  /*acd0*/  IMAD.MOV R13, RZ, RZ, -R13 ;  /* 0x000000ffff0d7224 */ /* 0x000fe200078e0a0d */
[----:B------:R-:W-:Y:S01]  /*ace0*/  LOP3.LUT R5, R10, R25, RZ, 0xc0, !PT ;  /* 0x000000190a057212 */ /* 0x000fe200078ec0ff */
[----:B------:R-:W-:Y:S02]  /*acf0*/  IMAD.MOV.U32 R4, RZ, RZ, 0x1 ;  /* 0x00000001ff047424 */ /* 0x000fe400078e00ff */
[----:B------:R-:W-:Y:S02]  /*ad00*/  IMAD.MOV R3, RZ, RZ, -R0 ;  /* 0x000000ffff037224 */ /* 0x000fe400078e0a00 */
[----:B------:R-:W-:Y:S01]  /*ad10*/  IMAD R152, R152, R0, R5 ;  /* 0x0000000098987224 */ /* 0x000fe200078e0205 */
[----:B------:R-:W-:Y:S01]  /*ad20*/  LOP3.LUT R5, R12, R7, RZ, 0xc0, !PT ;  /* 0x000000070c057212 */ /* 0x000fe200078ec0ff */
[----:B---3--:R-:W-:-:S02]  /*ad30*/  IMAD R0, R3, R30, R14 ;  /* 0x0000001e03007224 */ /* 0x008fc400078e020e */
[----:B------:R-:W-:Y:S02]  /*ad40*/  @P0 IMAD R21, R15, R13, R24 ;  /* 0x0000000d0f150224 */ /* 0x000fe400078e0218 */
[----:B------:R-:W-:Y:S01]  /*ad50*/  IMAD R3, R0, R20, R5 ;  /* 0x0000001400037224 */ /* 0x000fe200078e0205 */
[----:B------:R-:W-:Y:S01]  /*ad60*/  PRMT R0, R4, 0x7610, R0 ;  /* 0x0000761004007816 */ /* 0x000fe20000000000 */
[----:B------:R-:W-:-:S05]  /*ad70*/  IMAD R152, R152, R31, R21 ;  /* 0x0000001f98987224 */ /* 0x000fca00078e0215 */
[----:B------:R-:W-:Y:S02]  /*ad80*/  SEL R153, R3, R152, !P0 ;  /* 0x0000009803997207 */ /* 0x000fe40004000000 */
[----:B------:R-:W-:-:S07]  /*ad90*/  SEL R152, R152, R3, !P0 ;  /* 0x0000000398987207 */ /* 0x000fce0004000000 */
.L_x_281:
[----:B------:R-:W-:-:S13]  /*ada0*/  LOP3.LUT P0, RZ, R0, 0xff, RZ, 0xc0, !PT ;  /* 0x000000ff00ff7812 */ /* 0x000fda000780c0ff */
[----:B------:R-:W-:Y:S05]  /*adb0*/  @P0 BRA `(.L_x_284) ;  /* 0xffffff60005c0947 */ /* 0x000fea000383ffff */
[----:B------:R-:W-:Y:S05]  /*adc0*/  EXIT ;  /* 0x000000000000794d */ /* 0x000fea0003800000 */
.L_x_3:
[----:B0-----:R-:W-:Y:S01]  /*add0*/  ULDC.64 UR4, c[0x0][0x650] ;  /* 0x0001940000047ab9 */ /* 0x001fe20000000a00 */
        /* <DEDUP_REMOVED lines=25> */
.L_x_286:
[--C-:B------:R-:W-:Y:S01]  /*af70*/  SHF.R.U64 R12, R10, R14, R11.reuse ;  /* 0x0000000e0a0c7219 */ /* 0x100fe2000000120b */
[----:B------:R-:W0:Y:S01]  /*af80*/  LDC R22, c[0x0][0x618] ;  /* 0x00018600ff167b82 */ /* 0x000e220000000800 */
[----:B------:R-:W-:Y:S01]  /*af90*/  I2FP.F32.U32 R6, R4 ;  /* 0x0000000400067245 */ /* 0x000fe20000201000 */
[----:B------:R-:W-:Y:S01]  /*afa0*/  ULDC UR4, c[0x0][0x150] ;  /* 0x0000540000047ab9 */ /* 0x000fe20000000800 */
[----:B------:R-:W-:Y:S02]  /*afb0*/  SHF.R.U32.HI R5, RZ, R14, R11 ;  /* 0x0000000eff057219 */ /* 0x000fe4000001160b */
[----:B------:R-:W-:Y:S01]  /*afc0*/  IADD3 R9, P0, RZ, -R12, RZ ;  /* 0x8000000cff097210 */ /* 0x000fe20007f1e0ff */
[----:B------:R-:W-:Y:S01]  /*afd0*/  FMUL R11, R6, UR4 ;  /* 0x00000004060b7c20 */ /* 0x000fe20008400000 */
[----:B------:R-:W-:Y:S01]  /*afe0*/  ULDC UR4, c[0x0][0x154] ;  /* 0x0000550000047ab9 */ /* 0x000fe20000000800 */
[----:B------:R-:W1:Y:S02]  /*aff0*/  LDC.64 R24, c[0x0][0x640] ;  /* 0x00019000ff187b82 */ /* 0x000e640000000a00 */
[----:B------:R-:W-:-:S02]  /*b000*/  IMAD.X R5, RZ, RZ, ~R5, P0 ;  /* 0x000000ffff057224 */ /* 0x000fc400000e0e05 */
[----:B------:R-:W2:Y:S01]  /*b010*/  F2I.U32.TRUNC.NTZ R11, R11 ;  /* 0x0000000b000b7305 */ /* 0x000ea2000020f000 */
[----:B------:R-:W-:-:S03]  /*b020*/  IMAD.WIDE.U32 R6, R9, R20, R16 ;  /* 0x0000001409067225 */ /* 0x000fc600078e0010 */
[----:B------:R-:W3:Y:S01]  /*b030*/  LDC R13, c[0x0][0x144] ;  /* 0x00005100ff0d7b82 */ /* 0x000ee20000000800 */
[----:B------:R-:W-:-:S04]  /*b040*/  IMAD R8, R5, R20, RZ ;  /* 0x0000001405087224 */ /* 0x000fc800078e02ff */
[----:B------:R-:W-:Y:S02]  /*b050*/  IMAD R5, R9, R21, R8 ;  /* 0x0000001509057224 */ /* 0x000fe400078e0208 */
[----:B------:R-:W-:Y:S01]  /*b060*/  IMAD.MOV.U32 R8, RZ, RZ, -0x1 ;  /* 0xffffffffff087424 */ /* 0x000fe200078e00ff */
[----:B------:R-:W4:Y:S01]  /*b070*/  LDC R14, c[0x0][0x608] ;  /* 0x00018200ff0e7b82 */ /* 0x000f220000000800 */
[----:B------:R-:W-:Y:S01]  /*b080*/  IMAD.IADD R5, R7, 0x1, R5 ;  /* 0x0000000107057824 */ /* 0x000fe200078e0205 */
[----:B------:R-:W-:-:S04]  /*b090*/  I2FP.F32.U32 R7, R3 ;  /* 0x0000000300077245 */ /* 0x000fc80000201000 */
[-C--:B0-----:R-:W-:Y:S01]  /*b0a0*/  SHF.R.U64 R10, R6, R22.reuse, R5 ;  /* 0x00000016060a7219 */ /* 0x081fe20000001205 */
[----:B--2---:R-:W-:Y:S01]  /*b0b0*/  IMAD.MOV R6, RZ, RZ, -R11 ;  /* 0x000000ffff067224 */ /* 0x004fe200078e0a0b */
[----:B------:R-:W0:Y:S01]  /*b0c0*/  LDC R9, c[0x0][0x658] ;  /* 0x00019600ff097b82 */ /* 0x000e220000000800 */
[----:B-1----:R-:W-:Y:S01]  /*b0d0*/  ISETP.NE.U32.AND P0, PT, R24, RZ, PT ;  /* 0x000000ff1800720c */ /* 0x002fe20003f05070 */
[----:B------:R-:W-:Y:S01]  /*b0e0*/  FMUL R7, R7, UR4 ;  /* 0x0000000407077c20 */ /* 0x000fe20008400000 */
[----:B------:R-:W-:Y:S02]  /*b0f0*/  SHF.R.U32.HI R5, RZ, R22, R5 ;  /* 0x00000016ff057219 */ /* 0x000fe40000011605 */
[----:B------:R-:W-:-:S03]  /*b100*/  ISETP.NE.AND.EX P0, PT, R25, RZ, PT, P0 ;  /* 0x000000ff1900720c */ /* 0x000fc60003f05300 */
[----:B------:R-:W1:Y:S01]  /*b110*/  LDC R20, c[0x0][0x148] ;  /* 0x00005200ff147b82 */ /* 0x000e620000000800 */
[----:B---3--:R-:W-:Y:S02]  /*b120*/  IMAD R23, R13, R6, R4 ;  /* 0x000000060d177224 */ /* 0x008fe400078e0204 */
[----:B------:R-:W-:-:S05]  /*b130*/  IMAD.MOV.U32 R6, RZ, RZ, 0x1 ;  /* 0x00000001ff067424 */ /* 0x000fca00078e00ff */
[----:B------:R-:W2:Y:S01]  /*b140*/  LDC R21, c[0x0][0x600] ;  /* 0x00018000ff157b82 */ /* 0x000ea20000000800 */
[-CC-:B----4-:R-:W-:Y:S02]  /*b150*/  SHF.R.U64 R13, R10, R14.reuse, R5.reuse ;  /* 0x0000000e0a0d7219 */ /* 0x190fe40000001205 */
[----:B------:R-:W-:Y:S02]  /*b160*/  SHF.R.U32.HI R4, RZ, R14, R5 ;  /* 0x0000000eff047219 */ /* 0x000fe40000011605 */
[----:B------:R3:W4:Y:S03]  /*b170*/  F2I.U32.TRUNC.NTZ R14, R7 ;  /* 0x00000007000e7305 */ /* 0x000726000020f000 */
[----:B------:R-:W1:Y:S01]  /*b180*/  LDC R26, c[0x0][0x648] ;  /* 0x00019200ff1a7b82 */ /* 0x000e620000000800 */
[-C--:B0-----:R-:W-:Y:S02]  /*b190*/  SHF.R.U64 R15, R13, R9.reuse, R4 ;  /* 0x000000090d0f7219 */ /* 0x081fe40000001204 */
[----:B------:R-:W-:-:S02]  /*b1a0*/  SHF.L.U32 R8, R8, R9, RZ ;  /* 0x0000000908087219 */ /* 0x000fc400000006ff */
[-C--:B------:R-:W-:Y:S01]  /*b1b0*/  SHF.R.U32.HI R5, RZ, R9.reuse, R4 ;  /* 0x00000009ff057219 */ /* 0x080fe20000011604 */
[----:B------:R-:W-:Y:S01]  /*b1c0*/  IMAD.MOV.U32 R4, RZ, RZ, R15 ;  /* 0x000000ffff047224 */ /* 0x000fe200078e000f */
[----:B------:R-:W-:Y:S01]  /*b1d0*/  SHF.L.U32 R22, R6, R9, RZ ;  /* 0x0000000906167219 */ /* 0x000fe200000006ff */
[----:B------:R-:W0:Y:S01]  /*b1e0*/  LDC R27, c[0x0][0x638] ;  /* 0x00018e00ff1b7b82 */ /* 0x000e220000000800 */
[----:B------:R-:W-:-:S07]  /*b1f0*/  LOP3.LUT R28, RZ, R8, RZ, 0x33, !PT ;  /* 0x00000008ff1c7212 */ /* 0x000fce00078e33ff */
        /* <DEDUP_REMOVED lines=12> */
.L_x_287:
[----:B------:R-:W-:Y:S01]  /*b2c0*/  ISETP.NE.AND P0, PT, R2, 0x1, PT ;  /* 0x000000010200780c */ /* 0x000fe20003f05270 */
[----:B--2---:R-:W-:Y:S01]  /*b2d0*/  VIADD R7, R21, 0xffffffff ;  /* 0xffffffff15077836 */ /* 0x004fe20000000000 */
[----:B-1----:R-:W-:Y:S01]  /*b2e0*/  SHF.R.U64 R5, R4, R26, R5 ;  /* 0x0000001a04057219 */ /* 0x002fe20000001205 */
[----:B------:R-:W-:Y:S01]  /*b2f0*/  IMAD.MOV R14, RZ, RZ, -R14 ;  /* 0x000000ffff0e7224 */ /* 0x000fe200078e0a0e */
[----:B------:R-:W-:Y:S01]  /*b300*/  LOP3.LUT R4, R13, R28, RZ, 0xc0, !PT ;  /* 0x0000001c0d047212 */ /* 0x000fe200078ec0ff */
[----:B------:R-:W-:Y:S01]  /*b310*/  IMAD.MOV.U32 R8, RZ, RZ, R12 ;  /* 0x000000ffff087224 */ /* 0x000fe200078e000c */
[----:B------:R-:W-:Y:S01]  /*b320*/  LOP3.LUT R10, R10, R7, RZ, 0xc0, !PT ;  /* 0x000000070a0a7212 */ /* 0x000fe200078ec0ff */
[----:B------:R-:W-:Y:S02]  /*b330*/  IMAD.MOV R6, RZ, RZ, -R5 ;  /* 0x000000ffff067224 */ /* 0x000fe400078e0a05 */
[----:B------:R-:W-:-:S04]  /*b340*/  IMAD R4, R22, R5, R4 ;  /* 0x0000000516047224 */ /* 0x000fc800078e0204 */
[----:B------:R-:W-:Y:S02]  /*b350*/  @P0 IMAD R23, R20, R14, R3 ;  /* 0x0000000e14170224 */ /* 0x000fe400078e0203 */
[----:B0-----:R-:W-:Y:S02]  /*b360*/  IMAD R3, R6, R27, R15 ;  /* 0x0000001b06037224 */ /* 0x001fe400078e020f */
[----:B------:R-:W-:Y:S02]  /*b370*/  IMAD R7, R4, R29, R23 ;  /* 0x0000001d04077224 */ /* 0x000fe400078e0217 */
[----:B------:R-:W-:Y:S02]  /*b380*/  IMAD R4, R3, R21, R10 ;  /* 0x0000001503047224 */ /* 0x000fe400078e020a */
[----:B------:R-:W-:-:S03]  /*b390*/  IMAD.MOV.U32 R6, RZ, RZ, 0x1 ;  /* 0x00000001ff067424 */ /* 0x000fc600078e00ff */
[----:B------:R-:W-:Y:S02]  /*b3a0*/  SEL R9, R4, R7, !P0 ;  /* 0x0000000704097207 */ /* 0x000fe40004000000 */
[----:B------:R-:W-:-:S07]  /*b3b0*/  SEL R7, R7, R4, !P0 ;  /* 0x0000000407077207 */ /* 0x000fce0004000000 */
.L_x_285:
[----:B------:R-:W-:-:S08]  /*b3c0*/  NOP ;  /* 0x0000000000007918 */ /* 0x000fd00000000000 */
[----:B------:R-:W0:-:S00]  /*b3d0*/  USETMAXREG.DEALLOC.CTAPOOL 0x28 ;  /* 0x00000028000079c8 */ /* 0x000e0000080e0500 */
[----:B0-----:R-:W-:-:S13]  /*b3e0*/  ISETP.NE.AND P0, PT, R0, RZ, PT ;  /* 0x000000ff0000720c */ /* 0x001fda0003f05270 */
[----:B------:R-:W-:Y:S05]  /*b3f0*/  @P0 EXIT ;  /* 0x000000000000094d */ /* 0x000fea0003800000 */
[----:B------:R-:W-:Y:S01]  /*b400*/  LOP3.LUT P0, RZ, R6, 0xff, RZ, 0xc0, !PT ;  /* 0x000000ff06ff7812 */ /* 0x000fe2000780c0ff */
[----:B------:R-:W-:Y:S02]  /*b410*/  IMAD.MOV.U32 R3, RZ, RZ, 0x1 ;  /* 0x00000001ff037424 */ /* 0x000fe400078e00ff */
[----:B------:R-:W-:-:S10]  /*b420*/  IMAD.MOV.U32 R0, RZ, RZ, RZ ;  /* 0x000000ffff007224 */ /* 0x000fd400078e00ff */
[----:B------:R-:W-:Y:S05]  /*b430*/  @!P0 BRA `(.L_x_288) ;  /* 0x0000000c00648947 */ /* 0x000fea0003800000 */
[----:B------:R-:W0:Y:S01]  /*b440*/  LDC R0, c[0x0][0x28c] ;  /* 0x0000a300ff007b82 */ /* 0x000e220000000800 */
[----:B------:R-:W-:Y:S01]  /*b450*/  ULDC UR5, c[0x0][0x658] ;  /* 0x0001960000057ab9 */ /* 0x000fe20000000800 */
[----:B------:R-:W-:Y:S01]  /*b460*/  UMOV UR7, 0xffffffff ;  /* 0xffffffff00077882 */ /* 0x000fe20000000000 */
[----:B------:R-:W-:Y:S01]  /*b470*/  ULDC UR6, c[0x0][0xc] ;  /* 0x0000030000067ab9 */ /* 0x000fe20000000800 */
[----:B------:R-:W-:Y:S01]  /*b480*/  USHF.L.U32 UR9, UR7, UR5, URZ ;  /* 0x0000000507097299 */ /* 0x000fe2000800063f */
[C---:B------:R-:W-:Y:S01]  /*b490*/  LOP3.LUT P2, RZ, R18.reuse, 0x7f, RZ, 0xc0, !PT ;  /* 0x0000007f12ff7812 */ /* 0x040fe2000784c0ff */
[----:B------:R-:W-:Y:S01]  /*b4a0*/  UMOV UR8, 0x1 ;  /* 0x0000000100087882 */ /* 0x000fe20000000000 */
[----:B------:R-:W-:Y:S01]  /*b4b0*/  ULDC UR7, c[0x0][0x10] ;  /* 0x0000040000077ab9 */ /* 0x000fe20000000800 */
[----:B------:R-:W-:Y:S01]  /*b4c0*/  LOP3.LUT P0, RZ, R18, 0x1f, RZ, 0xc0, !PT ;  /* 0x0000001f12ff7812 */ /* 0x000fe2000780c0ff */
[----:B------:R-:W-:Y:S01]  /*b4d0*/  UIMAD.WIDE.U32 UR6, UR6, UR7, URZ ;  /* 0x00000007060672a5 */ /* 0x000fe2000f8e003f */
[----:B------:R-:W-:Y:S01]  /*b4e0*/  BSSY B0, `(.L_x_288) ;  /* 0x00000ce000007945 */ /* 0x000fe20003800000 */
[----:B------:R-:W-:Y:S01]  /*b4f0*/  USHF.L.U32 UR5, UR8, UR5, URZ ;  /* 0x0000000508057299 */ /* 0x000fe2000800063f */
[----:B------:R-:W-:Y:S01]  /*b500*/  IMAD.MOV.U32 R11, RZ, RZ, 0x1 ;  /* 0x00000001ff0b7424 */ /* 0x000fe200078e00ff */
[----:B------:R-:W-:Y:S01]  /*b510*/  LOP3.LUT R18, R19, 0x2, RZ, 0xfc, !PT ;  /* 0x0000000213127812 */ /* 0x000fe200078efcff */
[----:B------:R-:W-:Y:S01]  /*b520*/  ULDC UR8, c[0x0][0x14] ;  /* 0x0000050000087ab9 */ /* 0x000fe20000000800 */
[----:B------:R-:W-:Y:S01]  /*b530*/  PLOP3.LUT P0, PT, P0, P2, PT, 0x8a, 0x0 ;  /* 0x000000000000781c */ /* 0x000fe20000705172 */
[----:B------:R-:W-:-:S02]  /*b540*/  UIMAD.WIDE.U32 UR30, UR6, UR8, URZ ;  /* 0x00000008061e72a5 */ /* 0x000fc4000f8e003f */
[----:B------:R-:W-:Y:S01]  /*b550*/  UIMAD UR7, UR7, UR8, URZ ;  /* 0x00000008070772a4 */ /* 0x000fe2000f8e023f */
[----:B------:R-:W-:Y:S01]  /*b560*/  ULDC UR4, c[0x0][0x600] ;  /* 0x0001800000047ab9 */ /* 0x000fe20000000800 */
[----:B------:R-:W-:Y:S02]  /*b570*/  ULOP3.LUT UR6, URZ, UR9, URZ, 0x33, !UPT ;  /* 0x000000093f067292 */ /* 0x000fe4000f8e333f */
[----:B------:R-:W-:Y:S01]  /*b580*/  UIADD3 UR4, UR4, -0x1, URZ ;  /* 0xffffffff04047890 */ /* 0x000fe2000fffe03f */
[----:B0-----:R-:W-:Y:S01]  /*b590*/  VIADD R0, R0, 0x3f ;  /* 0x0000003f00007836 */ /* 0x001fe20000000000 */
[----:B------:R-:W-:Y:S01]  /*b5a0*/  UIADD3 UR7, UR31, UR7, URZ ;  /* 0x000000071f077290 */ /* 0x000fe2000fffe03f */
[----:B------:R-:W-:-:S03]  /*b5b0*/  ULDC.64 UR38, c[0x0][0x198] ;  /* 0x0000660000267ab9 */ /* 0x000fc60000000a00 */
[----:B------:R-:W-:-:S04]  /*b5c0*/  SHF.R.S32.HI R3, RZ, 0x1f, R0 ;  /* 0x0000001fff037819 */ /* 0x000fc80000011400 */
[----:B------:R-:W-:Y:S01]  /*b5d0*/  LEA.HI R3, R3, R0, RZ, 0x6 ;  /* 0x0000000003037211 */ /* 0x000fe200078f30ff */
[----:B------:R-:W-:-:S03]  /*b5e0*/  IMAD.MOV.U32 R0, RZ, RZ, RZ ;  /* 0x000000ffff007224 */ /* 0x000fc600078e00ff */
[----:B------:R-:W-:Y:S01]  /*b5f0*/  SHF.R.S32.HI R13, RZ, 0x6, R3 ;  /* 0x00000006ff0d7819 */ /* 0x000fe20000011403 */
[----:B------:R-:W-:-:S04]  /*b600*/  IMAD.MOV.U32 R3, RZ, RZ, 0x1 ;  /* 0x00000001ff037424 */ /* 0x000fc800078e00ff */
[----:B------:R-:W-:-:S07]  /*b610*/  VIADD R10, R13, 0x1 ;  /* 0x000000010d0a7836 */ /* 0x000fce0000000000 */
.L_x_300:
[----:B------:R-:W-:-:S03]  /*b620*/  UMOV UR8, 0xffffffff ;  /* 0xffffffff00087882 */ /* 0x000fc60000000000 */
[----:B------:R-:W-:Y:S05]  /*b630*/  BRA.DIV UR8, `(.L_x_289) ;  /* 0x0000000e08d07947 */ /* 0x000fea000b800000 */
[----:B------:R-:W-:-:S13]  /*b640*/  ELECT P6, URZ, PT ;  /* 0x00000000003f782f */ /* 0x000fda00038c0000 */
.L_x_311:
[----:B------:R-:W0:Y:S01]  /*b650*/  LDC R4, c[0x0][0x28c] ;  /* 0x0000a300ff047b82 */ /* 0x000e220000000800 */
[----:B------:R-:W-:Y:S01]  /*b660*/  BSSY B1, `(.L_x_290) ;  /* 0x0000043000017945 */ /* 0x000fe20003800000 */
[----:B0-----:R-:W-:-:S13]  /*b670*/  ISETP.LT.OR P6, PT, R4, 0x1, !P6 ;  /* 0x000000010400780c */ /* 0x001fda00077c1670 */
[----:B------:R-:W-:Y:S05]  /*b680*/  @P6 BRA `(.L_x_291) ;  /* 0x0000000400006947 */ /* 0x000fea0003800000 */
[----:B------:R-:W-:Y:S02]  /*b690*/  IMAD.SHL.U32 R14, R7, 0x100, RZ ;  /* 0x00000100070e7824 */ /* 0x000fe400078e00ff */
[----:B------:R-:W-:Y:S02]  /*b6a0*/  IMAD.SHL.U32 R15, R9, 0x80, RZ ;  /* 0x00000080090f7824 */ /* 0x000fe400078e00ff */
[----:B------:R-:W-:Y:S02]  /*b6b0*/  IMAD.MOV.U32 R20, RZ, RZ, RZ ;  /* 0x000000ffff147224 */ /* 0x000fe400078e00ff */
[----:B------:R-:W-:Y:S02]  /*b6c0*/  IMAD.MOV.U32 R4, RZ, RZ, R10 ;  /* 0x000000ffff047224 */ /* 0x000fe400078e000a */
[----:B------:R-:W-:Y:S02]  /*b6d0*/  IMAD.MOV.U32 R5, RZ, RZ, R3 ;  /* 0x000000ffff057224 */ /* 0x000fe400078e0003 */
[----:B------:R-:W-:-:S07]  /*b6e0*/  IMAD.MOV.U32 R6, RZ, RZ, R0 ;  /* 0x000000ffff067224 */ /* 0x000fce00078e0000 */
.L_x_295:
[----:B------:R-:W0:Y:S01]  /*b6f0*/  S2R R12, SR_CgaCtaId ;  /* 0x00000000000c7919 */ /* 0x000e220000008800 */
[----:B------:R-:W-:Y:S01]  /*b700*/  MOV R7, 0x400 ;  /* 0x0000040000077802 */ /* 0x000fe20000000f00 */
[----:B------:R-:W1:Y:S03]  /*b710*/  @!P2 LDC R9, c[0x0][0x500] ;  /* 0x00014000ff09ab82 */ /* 0x000e660000000800 */
[----:B0-----:R-:W-:Y:S02]  /*b720*/  LEA R21, R12, R7, 0x18 ;  /* 0x000000070c157211 */ /* 0x001fe400078ec0ff */
[----:B------:R-:W-:-:S03]  /*b730*/  SHF.L.U32 R7, R5, 0x1f, RZ ;  /* 0x0000001f05077819 */ /* 0x000fc600000006ff */
[----:B------:R-:W-:-:S04]  /*b740*/  IMAD R12, R6, 0x8, R21 ;  /* 0x00000008060c7824 */ /* 0x000fc800078e0215 */
[----:B------:R-:W0:Y:S02]  /*b750*/  SYNCS.PHASECHK.TRANS64.TRYWAIT P1, [R12+URZ+0x20], R7 ;  /* 0x000020070c0075a7 */ /* 0x000e24000802017f */
[----:B01----:R-:W-:Y:S05]  /*b760*/  @!P1 BRA `(.L_x_292) ;  /* 0x0000000c00a49947 */ /* 0x003fea0003800000 */
.L_x_312:
[----:B0-----:R-:W-:Y:S01]  /*b770*/  PRMT R7, R18, 0x9910, RZ ;  /* 0x0000991012077816 */ /* 0x001fe200000000ff */
[----:B------:R0:W-:Y:S03]  /*b780*/  @!P2 SYNCS.ARRIVE.TRANS64 RZ, [R12+URZ], R9 ;  /* 0x000000090cffa9a7 */ /* 0x0001e6000800003f */
[----:B------:R-:W-:-:S13]  /*b790*/  ISETP.NE.AND P1, PT, R7, 0x2, PT ;  /* 0x000000020700780c */ /* 0x000fda0003f25270 */
[----:B0-----:R-:W-:Y:S05]  /*b7a0*/  @P1 BRA `(.L_x_293) ;  /* 0x0000000000041947 */ /* 0x001fea0003800000 */
[----:B------:R-:W-:Y:S01]  /*b7b0*/  BPT.TRAP 0x1 ;  /* 0x000000040000795c */ /* 0x000fe20000300000 */
.L_x_293:
[----:B------:R-:W-:Y:S05]  /*b7c0*/  @P0 BRA `(.L_x_294) ;  /* 0x0000000000040947 */ /* 0x000fea0003800000 */
[----:B------:R-:W-:Y:S01]  /*b7d0*/  BPT.TRAP 0x1 ;  /* 0x000000040000795c */ /* 0x000fe20000300000 */
.L_x_294:
[--C-:B------:R-:W-:Y:S01]  /*b7e0*/  IMAD R7, R6, 0x10000, R21.reuse ;  /* 0x0001000006077824 */ /* 0x100fe200078e0215 */
[----:B------:R-:W-:Y:S01]  /*b7f0*/  R2UR UR34, R20 ;  /* 0x00000000142272ca */ /* 0x000fe200000e0000 */
[----:B------:R-:W-:Y:S01]  /*b800*/  IMAD R21, R6, 0x8000, R21 ;  /* 0x0000800006157824 */ /* 0x000fe200078e0215 */
[----:B------:R-:W-:Y:S01]  /*b810*/  R2UR UR33, R12 ;  /* 0x000000000c2172ca */ /* 0x000fe200000e0000 */
[----:B------:R-:W-:Y:S01]  /*b820*/  VIADD R4, R4, 0xffffffff ;  /* 0xffffffff04047836 */ /* 0x000fe20000000000 */
[----:B------:R-:W-:Y:S01]  /*b830*/  R2UR UR24, R7 ;  /* 0x00000000071872ca */ /* 0x000fe200000e0000 */
[----:B------:R-:W-:Y:S01]  /*b840*/  UIADD3 UR14, UP0, UR38, 0xf0, URZ ;  /* 0x000000f0260e7890 */ /* 0x000fe2000ff1e03f */
[----:B------:R-:W-:Y:S01]  /*b850*/  R2UR UR8, R21 ;  /* 0x00000000150872ca */ /* 0x000fe200000e0000 */
[----:B------:R-:W-:Y:S01]  /*b860*/  UIADD3 UR40, UP1, UR38, 0x1f0, URZ ;  /* 0x000001f026287890 */ /* 0x000fe2000ff3e03f */
[----:B------:R-:W-:Y:S01]  /*b870*/  R2UR UR36, R8 ;  /* 0x00000000082472ca */ /* 0x000fe200000e0000 */
[----:B------:R-:W-:Y:S01]  /*b880*/  UIADD3.X UR15, URZ, UR39, URZ, UP0, !UPT ;  /* 0x000000273f0f7290 */ /* 0x000fe200087fe43f */
[----:B------:R-:W-:Y:S01]  /*b890*/  R2UR UR35, R14 ;  /* 0x000000000e2372ca */ /* 0x000fe200000e0000 */
[----:B------:R-:W-:Y:S01]  /*b8a0*/  UIADD3.X UR41, URZ, UR39, URZ, UP1, !UPT ;  /* 0x000000273f297290 */ /* 0x000fe20008ffe43f */
[----:B------:R-:W-:Y:S01]  /*b8b0*/  R2UR UR19, R15 ;  /* 0x000000000f1372ca */ /* 0x000fe200000e0000 */
[----:B------:R-:W-:Y:S01]  /*b8c0*/  UIADD3 UR26, UR34, 0x20, URZ ;  /* 0x00000020221a7890 */ /* 0x000fe2000fffe03f */
[----:B------:R-:W-:Y:S01]  /*b8d0*/  ISETP.GT.AND P3, PT, R4, 0x1, PT ;  /* 0x000000010400780c */ /* 0x000fe20003f64270 */
[----:B------:R-:W-:Y:S01]  /*b8e0*/  VIADD R6, R6, 0x1 ;  /* 0x0000000106067836 */ /* 0x000fe20000000000 */
[----:B------:R-:W-:Y:S01]  /*b8f0*/  UMOV UR22, 0x0 ;  /* 0x0000000000167882 */ /* 0x000fe20000000000 */
[----:B------:R-:W-:Y:S01]  /*b900*/  UIADD3 UR32, UR24, 0x100, URZ ;  /* 0x0000010018207890 */ /* 0x000fe2000fffe03f */
[----:B------:R-:W-:Y:S01]  /*b910*/  VIADD R20, R20, 0x40 ;  /* 0x0000004014147836 */ /* 0x000fe20000000000 */
[----:B------:R-:W-:Y:S01]  /*b920*/  UIADD3 UR24, UR24, 0x8100, URZ ;  /* 0x0000810018187890 */ /* 0x000fe2000fffe03f */
[----:B------:R-:W-:Y:S01]  /*b930*/  ISETP.NE.AND P1, PT, R6, 0x4, PT ;  /* 0x000000040600780c */ /* 0x000fe20003f25270 */
[----:B------:R-:W-:-:S02]  /*b940*/  UIADD3 UR16, UR8, 0x40100, URZ ;  /* 0x0004010008107890 */ /* 0x000fc4000fffe03f */
[----:B------:R-:W-:Y:S01]  /*b950*/  UIADD3 UR8, UR8, 0x44100, URZ ;  /* 0x0004410008087890 */ /* 0x000fe2000fffe03f */
[----:B------:R-:W-:Y:S01]  /*b960*/  SEL R12, RZ, 0x1, P1 ;  /* 0x00000001ff0c7807 */ /* 0x000fe20000800000 */
[----:B------:R-:W-:Y:S01]  /*b970*/  UMOV UR23, 0x10000000 ;  /* 0x1000000000177882 */ /* 0x000fe20000000000 */
[----:B------:R-:W-:Y:S01]  /*b980*/  UMOV UR25, UR33 ;  /* 0x0000002100197c82 */ /* 0x000fe20008000000 */
[----:B------:R-:W-:Y:S01]  /*b990*/  UMOV UR28, UR36 ;  /* 0x00000024001c7c82 */ /* 0x000fe20008000000 */
[----:B------:R-:W-:Y:S01]  /*b9a0*/  UMOV UR27, UR35 ;  /* 0x00000023001b7c82 */ /* 0x000fe20008000000 */
[----:B------:R-:W-:Y:S01]  /*b9b0*/  UMOV UR17, UR33 ;  /* 0x0000002100117c82 */ /* 0x000fe20008000000 */
[----:B------:R-:W-:Y:S01]  /*b9c0*/  UMOV UR18, UR34 ;  /* 0x0000002200127c82 */ /* 0x000fe20008000000 */
[----:B------:R-:W-:Y:S01]  /*b9d0*/  UMOV UR20, UR36 ;  /* 0x0000002400147c82 */ /* 0x000fe20008000000 */
[----:B------:R0:W-:Y:S01]  /*b9e0*/  UTMALDG.3D [UR32], [UR14], desc[UR22] ;  /* 0x000016200e0075b4 */ /* 0x0001e20008011000 */
[----:B------:R-:W-:Y:S01]  /*b9f0*/  UMOV UR9, UR33 ;  /* 0x0000002100097c82 */ /* 0x000fe20008000000 */
[----:B------:R-:W-:Y:S01]  /*ba00*/  UMOV UR11, UR19 ;  /* 0x00000013000b7c82 */ /* 0x000fe20008000000 */
[----:B------:R-:W-:Y:S01]  /*ba10*/  UMOV UR12, UR36 ;  /* 0x00000024000c7c82 */ /* 0x000fe20008000000 */
[----:B------:R-:W-:Y:S01]  /*ba20*/  UMOV UR10, UR26 ;  /* 0x0000001a000a7c82 */ /* 0x000fe20008000000 */
[----:B------:R-:W-:-:S02]  /*ba30*/  LOP3.LUT R5, R5, R12, RZ, 0x3c, !PT ;  /* 0x0000000c05057212 */ /* 0x000fc400078e3cff */
[----:B------:R-:W-:Y:S01]  /*ba40*/  SEL R6, R6, RZ, P1 ;  /* 0x000000ff06067207 */ /* 0x000fe20000800000 */
[----:B------:R0:W-:Y:S01]  /*ba50*/  UTMALDG.3D [UR24], [UR14], desc[UR22] ;  /* 0x000016180e0075b4 */ /* 0x0001e20008011000 */
[----:B------:R0:W-:Y:S01]  /*ba60*/  UTMALDG.3D [UR16], [UR40], desc[UR22] ;  /* 0x00001610280075b4 */ /* 0x0001e20008011000 */
[----:B------:R0:W-:Y:S02]  /*ba70*/  UTMALDG.3D [UR8], [UR40], desc[UR22] ;  /* 0x00001608280075b4 */ /* 0x0001e40008011000 */
[----:B0-----:R-:W-:Y:S05]  /*ba80*/  @P3 BRA `(.L_x_295) ;  /* 0xfffffffc00183947 */ /* 0x001fea000383ffff */
.L_x_291:
[----:B------:R-:W-:Y:S05]  /*ba90*/  BSYNC B1 ;  /* 0x0000000000017941 */ /* 0x000fea0003800000 */
.L_x_290:
[----:B------:R-:W-:Y:S01]  /*baa0*/  LOP3.LUT P3, RZ, R11, 0xff, RZ, 0xc0, !PT ;  /* 0x000000ff0bff7812 */ /* 0x000fe2000786c0ff */
[----:B------:R-:W-:Y:S01]  /*bab0*/  IMAD.IADD R0, R13, 0x1, R0 ;  /* 0x000000010d007824 */ /* 0x000fe200078e0200 */
[----:B------:R-:W-:Y:S01]  /*bac0*/  IADD3 R16, P4, R16, UR30, RZ ;  /* 0x0000001e10107c10 */ /* 0x000fe2000ff9e0ff */
[----:B------:R-:W-:Y:S01]  /*bad0*/  ULDC.64 UR8, c[0x0][0x650] ;  /* 0x0001940000087ab9 */ /* 0x000fe20000000a00 */
[----:B------:R-:W-:Y:S01]  /*bae0*/  BSSY B1, `(.L_x_296) ;  /* 0x000006b000017945 */ /* 0x000fe20003800000 */
[----:B------:R-:W-:Y:S01]  /*baf0*/  IMAD.MOV.U32 R7, RZ, RZ, -0x1 ;  /* 0xffffffffff077424 */ /* 0x000fe200078e00ff */
[----:B------:R-:W-:Y:S01]  /*bb00*/  SHF.R.U32.HI R4, RZ, 0x2, R0 ;  /* 0x00000002ff047819 */ /* 0x000fe20000011600 */
[----:B------:R-:W-:Y:S01]  /*bb10*/  IMAD.MOV.U32 R9, RZ, RZ, -0x1 ;  /* 0xffffffffff097424 */ /* 0x000fe200078e00ff */
[----:B------:R-:W-:Y:S01]  /*bb20*/  ISETP.GT.U32.AND P1, PT, R0, 0x3, PT ;  /* 0x000000030000780c */ /* 0x000fe20003f24070 */
[----:B------:R-:W-:Y:S01]  /*bb30*/  IMAD.MOV.U32 R8, RZ, RZ, -0x1 ;  /* 0xffffffffff087424 */ /* 0x000fe200078e00ff */
[----:B------:R-:W-:-:S02]  /*bb40*/  LOP3.LUT R4, R4, 0x1, RZ, 0xc0, !PT ;  /* 0x0000000104047812 */ /* 0x000fc400078ec0ff */
[----:B------:R-:W-:Y:S01]  /*bb50*/  ISETP.LT.U32.AND P1, PT, R13, 0x4, P1 ;  /* 0x000000040d00780c */ /* 0x000fe20000f21070 */
[----:B------:R-:W0:Y:S01]  /*bb60*/  @P3 S2R R6, SR_CgaCtaId ;  /* 0x0000000000063919 */ /* 0x000e220000008800 */
[----:B------:R-:W-:Y:S02]  /*bb70*/  @P3 MOV R5, 0x400 ;  /* 0x0000040000053802 */ /* 0x000fe40000000f00 */
[----:B------:R-:W-:Y:S02]  /*bb80*/  IADD3.X R17, R17, UR7, RZ, P4, !PT ;  /* 0x0000000711117c10 */ /* 0x000fe4000a7fe4ff */
[----:B------:R-:W-:Y:S02]  /*bb90*/  ISETP.GE.U32.AND P4, PT, R16, UR8, PT ;  /* 0x0000000810007c0c */ /* 0x000fe4000bf86070 */
[----:B------:R-:W-:Y:S02]  /*bba0*/  LOP3.LUT R0, R0, 0x3, RZ, 0xc0, !PT ;  /* 0x0000000300007812 */ /* 0x000fe400078ec0ff */
[----:B------:R-:W-:-:S02]  /*bbb0*/  PRMT R11, RZ, 0x7610, R11 ;  /* 0x00007610ff0b7816 */ /* 0x000fc4000000000b */
[----:B0-----:R-:W-:-:S04]  /*bbc0*/  @P3 LEA R5, R6, R5, 0x18 ;  /* 0x0000000506053211 */ /* 0x001fc800078ec0ff */
[----:B------:R0:W-:Y:S01]  /*bbd0*/  @P3 SYNCS.ARRIVE.TRANS64.A1T0 RZ, [R5+URZ+0x58], RZ ;  /* 0x000058ff05ff39a7 */ /* 0x0001e2000810003f */
[----:B------:R-:W-:Y:S02]  /*bbe0*/  ISETP.NE.U32.AND P3, PT, R4, 0x1, PT ;  /* 0x000000010400780c */ /* 0x000fe40003f65070 */
[----:B------:R-:W-:Y:S02]  /*bbf0*/  SEL R4, RZ, 0x1, !P1 ;  /* 0x00000001ff047807 */ /* 0x000fe40004800000 */
[----:B------:R-:W-:Y:S02]  /*bc00*/  ISETP.GE.U32.AND.EX P1, PT, R17, UR9, PT, P4 ;  /* 0x0000000911007c0c */ /* 0x000fe4000bf26140 */
[----:B------:R-:W-:-:S04]  /*bc10*/  ISETP.GT.U32.AND P3, PT, R13, 0x3, !P3 ;  /* 0x000000030d00780c */ /* 0x000fc80005f64070 */
[----:B0-----:R-:W-:-:S04]  /*bc20*/  SEL R5, RZ, 0x1, !P3 ;  /* 0x00000001ff057807 */ /* 0x001fc80005800000 */
[--C-:B------:R-:W-:Y:S02]  /*bc30*/  LOP3.LUT R3, R5, R3, R4.reuse, 0x96, !PT ;  /* 0x0000000305037212 */ /* 0x100fe400078e9604 */
[----:B------:R-:W-:Y:S01]  /*bc40*/  PRMT R4, RZ, 0x7610, R4 ;  /* 0x00007610ff047816 */ /* 0x000fe20000000004 */
[----:B------:R-:W-:Y:S06]  /*bc50*/  @P1 BRA `(.L_x_297) ;  /* 0x00000004004c1947 */ /* 0x000fec0003800000 */
[----:B------:R-:W-:Y:S01]  /*bc60*/  ULDC.64 UR8, c[0x0][0x628] ;  /* 0x00018a0000087ab9 */ /* 0x000fe20000000a00 */
[----:B------:R-:W0:Y:S01]  /*bc70*/  S2R R14, SR_CTAID.X ;  /* 0x00000000000e7919 */ /* 0x000e220000002500 */
[----:B------:R-:W-:Y:S01]  /*bc80*/  ISETP.NE.U32.AND P1, PT, RZ, UR8, PT ;  /* 0x00000008ff007c0c */ /* 0x000fe2000bf25070 */
[----:B------:R-:W-:Y:S01]  /*bc90*/  ULDC UR11, c[0x0][0x630] ;  /* 0x00018c00000b7ab9 */ /* 0x000fe20000000800 */
[----:B------:R-:W-:Y:S01]  /*bca0*/  IMAD.MOV.U32 R4, RZ, RZ, R16 ;  /* 0x000000ffff047224 */ /* 0x000fe200078e0010 */
[----:B------:R-:W1:Y:S01]  /*bcb0*/  S2R R12, SR_CTAID.Y ;  /* 0x00000000000c7919 */ /* 0x000e620000002600 */
[----:B------:R-:W-:Y:S01]  /*bcc0*/  ISETP.NE.AND.EX P1, PT, RZ, UR9, PT, P1 ;  /* 0x00000009ff007c0c */ /* 0x000fe2000bf25310 */
[----:B------:R-:W-:-:S12]  /*bcd0*/  IMAD.MOV.U32 R5, RZ, RZ, R17 ;  /* 0x000000ffff057224 */ /* 0x000fd800078e0011 */
[----:B------:R-:W-:Y:S05]  /*bce0*/  @!P1 BRA `(.L_x_298) ;  /* 0x0000000000289947 */ /* 0x000fea0003800000 */
[----:B------:R-:W-:Y:S02]  /*bcf0*/  ULDC UR10, c[0x0][0x634] ;  /* 0x00018d00000a7ab9 */ /* 0x000fe40000000800 */
[----:B------:R-:W-:-:S05]  /*bd00*/  IADD3 R9, P1, R16, UR10, RZ ;  /* 0x0000000a10097c10 */ /* 0x000fca000ff3e0ff */
[----:B------:R-:W-:-:S04]  /*bd10*/  IMAD.X R15, RZ, RZ, R17, P1 ;  /* 0x000000ffff0f7224 */ /* 0x000fc800008e0611 */
[----:B------:R-:W-:-:S04]  /*bd20*/  IMAD.WIDE.U32 R6, R15, UR8, RZ ;  /* 0x000000080f067c25 */ /* 0x000fc8000f8e00ff */
[----:B------:R-:W-:-:S04]  /*bd30*/  IMAD.WIDE.U32 R6, P1, R9, UR9, R6 ;  /* 0x0000000909067c25 */ /* 0x000fc8000f820006 */
[----:B------:R-:W-:-:S04]  /*bd40*/  IMAD.WIDE.U32 R8, R9, UR8, RZ ;  /* 0x0000000809087c25 */ /* 0x000fc8000f8e00ff */
[----:B------:R-:W-:Y:S01]  /*bd50*/  IMAD.X R5, RZ, RZ, RZ, P1 ;  /* 0x000000ffff057224 */ /* 0x000fe200008e06ff */
[----:B------:R-:W-:Y:S01]  /*bd60*/  IADD3 RZ, P1, R9, R6, RZ ;  /* 0x0000000609ff7210 */ /* 0x000fe20007f3e0ff */
[----:B------:R-:W-:-:S04]  /*bd70*/  IMAD.MOV.U32 R4, RZ, RZ, R7 ;  /* 0x000000ffff047224 */ /* 0x000fc800078e0007 */
[----:B------:R-:W-:-:S08]  /*bd80*/  IMAD.WIDE.U32.X R4, R15, UR9, R4, P1 ;  /* 0x000000090f047c25 */ /* 0x000fd000088e0404 */
.L_x_298:
[--C-:B------:R-:W-:Y:S01]  /*bd90*/  SHF.R.U64 R8, R4, UR11, R5.reuse ;  /* 0x0000000b04087c19 */ /* 0x100fe20008001205 */
[----:B------:R-:W-:Y:S01]  /*bda0*/  ULDC.64 UR8, c[0x0][0x620] ;  /* 0x0001880000087ab9 */ /* 0x000fe20000000a00 */
[----:B------:R-:W-:Y:S01]  /*bdb0*/  SHF.R.U32.HI R4, RZ, UR11, R5 ;  /* 0x0000000bff047c19 */ /* 0x000fe20008011605 */
[----:B------:R-:W2:Y:S01]  /*bdc0*/  LDC R25, c[0x0][0x144] ;  /* 0x00005100ff197b82 */ /* 0x000ea20000000800 */
[----:B------:R-:W-:Y:S01]  /*bdd0*/  IADD3 R7, P1, RZ, -R8, RZ ;  /* 0x80000008ff077210 */ /* 0x000fe20007f3e0ff */
[----:B------:R-:W-:Y:S01]  /*bde0*/  ULDC.64 UR12, c[0x0][0x640] ;  /* 0x00019000000c7ab9 */ /* 0x000fe20000000a00 */
[----:B0-----:R-:W-:Y:S01]  /*bdf0*/  I2FP.F32.U32 R9, R14 ;  /* 0x0000000e00097245 */ /* 0x001fe20000201000 */
[----:B------:R-:W-:Y:S02]  /*be00*/  ULDC UR10, c[0x0][0x608] ;  /* 0x00018200000a7ab9 */ /* 0x000fe40000000800 */
[----:B------:R-:W-:Y:S01]  /*be10*/  IMAD.X R4, RZ, RZ, ~R4, P1 ;  /* 0x000000ffff047224 */ /* 0x000fe200008e0e04 */
[----:B------:R-:W-:Y:S01]  /*be20*/  ISETP.NE.U32.AND P1, PT, RZ, UR12, PT ;  /* 0x0000000cff007c0c */ /* 0x000fe2000bf25070 */
[----:B------:R-:W0:Y:S02]  /*be30*/  LDC R21, c[0x0][0x148] ;  /* 0x00005200ff157b82 */ /* 0x000e240000000800 */
[----:B------:R-:W-:Y:S01]  /*be40*/  IMAD R6, R4, UR8, RZ ;  /* 0x0000000804067c24 */ /* 0x000fe2000f8e02ff */
[----:B------:R-:W-:Y:S01]  /*be50*/  ISETP.NE.AND.EX P1, PT, RZ, UR13, PT, P1 ;  /* 0x0000000dff007c0c */ /* 0x000fe2000bf25310 */
[----:B------:R-:W-:Y:S01]  /*be60*/  IMAD.WIDE.U32 R4, R7, UR8, R16 ;  /* 0x0000000807047c25 */ /* 0x000fe2000f8e0010 */
[----:B------:R-:W-:-:S03]  /*be70*/  ULDC UR8, c[0x0][0x150] ;  /* 0x0000540000087ab9 */ /* 0x000fc60000000800 */
[----:B------:R-:W-:Y:S02]  /*be80*/  IMAD R7, R7, UR9, R6 ;  /* 0x0000000907077c24 */ /* 0x000fe4000f8e0206 */
[----:B------:R-:W-:Y:S01]  /*be90*/  FMUL R6, R9, UR8 ;  /* 0x0000000809067c20 */ /* 0x000fe20008400000 */
[----:B------:R-:W-:Y:S01]  /*bea0*/  ULDC UR8, c[0x0][0x618] ;  /* 0x0001860000087ab9 */ /* 0x000fe20000000800 */
[----:B------:R-:W-:Y:S01]  /*beb0*/  ULDC UR9, c[0x0][0x154] ;  /* 0x0000550000097ab9 */ /* 0x000fe20000000800 */
[----:B------:R-:W-:-:S03]  /*bec0*/  IMAD.IADD R5, R5, 0x1, R7 ;  /* 0x0000000105057824 */ /* 0x000fc600078e0207 */
[----:B------:R-:W3:Y:S02]  /*bed0*/  F2I.U32.TRUNC.NTZ R6, R6 ;  /* 0x0000000600067305 */ /* 0x000ee4000020f000 */
[----:B------:R-:W-:Y:S02]  /*bee0*/  SHF.R.U64 R9, R4, UR8, R5 ;  /* 0x0000000804097c19 */ /* 0x000fe40008001205 */
[----:B-1----:R-:W-:-:S05]  /*bef0*/  I2FP.F32.U32 R4, R12 ;  /* 0x0000000c00047245 */ /* 0x002fca0000201000 */
[----:B------:R-:W-:Y:S01]  /*bf00*/  FMUL R22, R4, UR9 ;  /* 0x0000000904167c20 */ /* 0x000fe20008400000 */
[----:B------:R-:W-:Y:S01]  /*bf10*/  SHF.R.U32.HI R4, RZ, UR8, R5 ;  /* 0x00000008ff047c19 */ /* 0x000fe20008011605 */
[----:B------:R-:W-:-:S03]  /*bf20*/  ULDC UR8, c[0x0][0x658] ;  /* 0x0001960000087ab9 */ /* 0x000fc60000000800 */
[--C-:B------:R-:W-:Y:S01]  /*bf30*/  SHF.R.U64 R20, R9, UR10, R4.reuse ;  /* 0x0000000a09147c19 */ /* 0x100fe20008001204 */
[----:B------:R-:W1:Y:S01]  /*bf40*/  F2I.U32.TRUNC.NTZ R22, R22 ;  /* 0x0000001600167305 */ /* 0x000e62000020f000 */
[----:B------:R-:W-:Y:S01]  /*bf50*/  SHF.R.U32.HI R5, RZ, UR10, R4 ;  /* 0x0000000aff057c19 */ /* 0x000fe20008011604 */
[----:B---3--:R-:W-:-:S03]  /*bf60*/  IMAD.MOV R6, RZ, RZ, -R6 ;  /* 0x000000ffff067224 */ /* 0x008fc600078e0a06 */
[--C-:B------:R-:W-:Y:S01]  /*bf70*/  SHF.R.U64 R15, R20, UR8, R5.reuse ;  /* 0x00000008140f7c19 */ /* 0x100fe20008001205 */
[----:B--2---:R-:W-:Y:S01]  /*bf80*/  IMAD R14, R25, R6, R14 ;  /* 0x00000006190e7224 */ /* 0x004fe200078e020e */
[----:B------:R-:W-:-:S03]  /*bf90*/  SHF.R.U32.HI R23, RZ, UR8, R5 ;  /* 0x00000008ff177c19 */ /* 0x000fc60008011605 */
[----:B------:R-:W-:Y:S02]  /*bfa0*/  IMAD.MOV.U32 R4, RZ, RZ, R15 ;  /* 0x000000ffff047224 */ /* 0x000fe400078e000f */
[----:B------:R-:W-:Y:S01]  /*bfb0*/  IMAD.MOV.U32 R5, RZ, RZ, R23 ;  /* 0x000000ffff057224 */ /* 0x000fe200078e0017 */
[----:B-1----:R-:W-:Y:S06]  /*bfc0*/  @!P1 BRA `(.L_x_299) ;  /* 0x0000000000289947 */ /* 0x002fec0003800000 */
[----:B------:R-:W-:Y:S02]  /*bfd0*/  ULDC UR8, c[0x0][0x64c] ;  /* 0x0001930000087ab9 */ /* 0x000fe40000000800 */
[----:B------:R-:W-:-:S05]  /*bfe0*/  IADD3 R5, P1, R15, UR8, RZ ;  /* 0x000000080f057c10 */ /* 0x000fca000ff3e0ff */
[----:B------:R-:W-:-:S04]  /*bff0*/  IMAD.X R23, RZ, RZ, R23, P1 ;  /* 0x000000ffff177224 */ /* 0x000fc800008e0617 */
[----:B------:R-:W-:-:S04]  /*c000*/  IMAD.WIDE.U32 R6, R23, UR12, RZ ;  /* 0x0000000c17067c25 */ /* 0x000fc8000f8e00ff */
[----:B------:R-:W-:-:S04]  /*c010*/  IMAD.WIDE.U32 R6, P1, R5, UR13, R6 ;  /* 0x0000000d05067c25 */ /* 0x000fc8000f820006 */
[----:B------:R-:W-:-:S04]  /*c020*/  IMAD.WIDE.U32 R4, R5, UR12, RZ ;  /* 0x0000000c05047c25 */ /* 0x000fc8000f8e00ff */
[----:B------:R-:W-:Y:S01]  /*c030*/  IMAD.MOV.U32 R4, RZ, RZ, R7 ;  /* 0x000000ffff047224 */ /* 0x000fe200078e0007 */
[----:B------:R-:W-:Y:S01]  /*c040*/  IADD3 RZ, P3, R5, R6, RZ ;  /* 0x0000000605ff7210 */ /* 0x000fe20007f7e0ff */
[----:B------:R-:W-:-:S04]  /*c050*/  IMAD.X R5, RZ, RZ, RZ, P1 ;  /* 0x000000ffff057224 */ /* 0x000fc800008e06ff */
[----:B------:R-:W-:-:S08]  /*c060*/  IMAD.WIDE.U32.X R4, R23, UR13, R4, P3 ;  /* 0x0000000d17047c25 */ /* 0x000fd000098e0404 */
.L_x_299:
[----:B------:R-:W-:Y:S01]  /*c070*/  ISETP.NE.AND P1, PT, R2, 0x1, PT ;  /* 0x000000010200780c */ /* 0x000fe20003f25270 */
[----:B------:R-:W-:Y:S01]  /*c080*/  ULDC UR8, c[0x0][0x648] ;  /* 0x0001920000087ab9 */ /* 0x000fe20000000800 */
[----:B------:R-:W-:Y:S01]  /*c090*/  LOP3.LUT R20, R20, UR6, RZ, 0xc0, !PT ;  /* 0x0000000614147c12 */ /* 0x000fe2000f8ec0ff */
[----:B------:R-:W-:Y:S01]  /*c0a0*/  IMAD.MOV R22, RZ, RZ, -R22 ;  /* 0x000000ffff167224 */ /* 0x000fe200078e0a16 */
[----:B------:R-:W-:Y:S01]  /*c0b0*/  SHF.R.U64 R5, R4, UR8, R5 ;  /* 0x0000000804057c19 */ /* 0x000fe20008001205 */
[----:B------:R-:W-:Y:S01]  /*c0c0*/  ULDC UR8, c[0x0][0x638] ;  /* 0x00018e0000087ab9 */ /* 0x000fe20000000800 */
[----:B------:R-:W-:Y:S01]  /*c0d0*/  LOP3.LUT R6, R9, UR4, RZ, 0xc0, !PT ;  /* 0x0000000409067c12 */ /* 0x000fe2000f8ec0ff */
[----:B------:R-:W-:Y:S02]  /*c0e0*/  ULDC UR9, c[0x0][0x610] ;  /* 0x0001840000097ab9 */ /* 0x000fe40000000800 */
[----:B------:R-:W-:Y:S02]  /*c0f0*/  IMAD.MOV R4, RZ, RZ, -R5 ;  /* 0x000000ffff047224 */ /* 0x000fe400078e0a05 */
[----:B------:R-:W-:-:S02]  /*c100*/  IMAD R5, R5, UR5, R20 ;  /* 0x0000000505057c24 */ /* 0x000fc4000f8e0214 */
[----:B0-----:R-:W-:Y:S02]  /*c110*/  @P1 IMAD R14, R21, R22, R12 ;  /* 0x00000016150e1224 */ /* 0x001fe400078e020c */
[----:B------:R-:W-:Y:S01]  /*c120*/  IMAD R15, R4, UR8, R15 ;  /* 0x00000008040f7c24 */ /* 0x000fe2000f8e020f */
[----:B------:R-:W-:Y:S01]  /*c130*/  ULDC UR8, c[0x0][0x600] ;  /* 0x0001800000087ab9 */ /* 0x000fe20000000800 */
[----:B------:R-:W-:Y:S02]  /*c140*/  IMAD R14, R5, UR9, R14 ;  /* 0x00000009050e7c24 */ /* 0x000fe4000f8e020e */
[----:B------:R-:W-:Y:S02]  /*c150*/  IMAD R15, R15, UR8, R6 ;  /* 0x000000080f0f7c24 */ /* 0x000fe4000f8e0206 */
[----:B------:R-:W-:-:S03]  /*c160*/  IMAD.MOV.U32 R4, RZ, RZ, 0x1 ;  /* 0x00000001ff047424 */ /* 0x000fc600078e00ff */
[----:B------:R-:W-:Y:S02]  /*c170*/  SEL R9, R15, R14, !P1 ;  /* 0x0000000e0f097207 */ /* 0x000fe40004800000 */
[----:B------:R-:W-:-:S07]  /*c180*/  SEL R7, R14, R15, !P1 ;  /* 0x0000000f0e077207 */ /* 0x000fce0004800000 */
.L_x_297:
[----:B------:R-:W-:Y:S05]  /*c190*/  BSYNC B1 ;  /* 0x0000000000017941 */ /* 0x000fea0003800000 */
.L_x_296:
[----:B------:R-:W-:-:S13]  /*c1a0*/  LOP3.LUT P1, RZ, R4, 0xff, RZ, 0xc0, !PT ;  /* 0x000000ff04ff7812 */ /* 0x000fda000782c0ff */
[----:B------:R-:W-:Y:S05]  /*c1b0*/  @P1 BRA `(.L_x_300) ;  /* 0xfffffff400181947 */ /* 0x000fea000383ffff */
[----:B------:R-:W-:Y:S05]  /*c1c0*/  BSYNC B0 ;  /* 0x0000000000007941 */ /* 0x000fea0003800000 */
.L_x_288:
[----:B------:R-:W-:-:S03]  /*c1d0*/  UMOV UR8, 0xffffffff ;  /* 0xffffffff00087882 */ /* 0x000fc60000000000 */
[----:B------:R-:W-:Y:S05]  /*c1e0*/  BRA.DIV UR8, `(.L_x_301) ;  /* 0x0000000608187947 */ /* 0x000fea000b800000 */
[----:B------:R-:W-:-:S13]  /*c1f0*/  ELECT P6, URZ, PT ;  /* 0x00000000003f782f */ /* 0x000fda00038c0000 */
.L_x_315:
[----:B------:R-:W-:Y:S04]  /*c200*/  BSSY B0, `(.L_x_302) ;  /* 0x000002b000007945 */ /* 0x000fe80003800000 */
[----:B------:R-:W-:Y:S05]  /*c210*/  @!P6 BRA `(.L_x_303) ;  /* 0x0000000000a4e947 */ /* 0x000fea0003800000 */
[----:B------:R-:W-:-:S04]  /*c220*/  LOP3.LUT R19, R19, 0x2, RZ, 0xfc, !PT ;  /* 0x0000000213137812 */ /* 0x000fc800078efcff */
[----:B------:R-:W-:-:S13]  /*c230*/  ISETP.NE.AND P0, PT, R19, 0x3, PT ;  /* 0x000000031300780c */ /* 0x000fda0003f05270 */
[----:B------:R-:W-:Y:S05]  /*c240*/  @!P0 BRA `(.L_x_304) ;  /* 0x0000000000048947 */ /* 0x000fea0003800000 */
[----:B------:R-:W-:Y:S01]  /*c250*/  BPT.TRAP 0x1 ;  /* 0x000000040000795c */ /* 0x000fe20000300000 */
.L_x_304:
[----:B------:R-:W0:Y:S01]  /*c260*/  S2R R5, SR_CgaCtaId ;  /* 0x0000000000057919 */ /* 0x000e220000008800 */
[----:B------:R-:W-:Y:S02]  /*c270*/  MOV R2, 0x400 ;  /* 0x0000040000027802 */ /* 0x000fe40000000f00 */
[----:B------:R-:W-:Y:S02]  /*c280*/  SHF.L.U32 R4, R3, 0x1f, RZ ;  /* 0x0000001f03047819 */ /* 0x000fe400000006ff */
[----:B0-----:R-:W-:-:S05]  /*c290*/  LEA R5, R5, R2, 0x18 ;  /* 0x0000000205057211 */ /* 0x001fca00078ec0ff */
[----:B------:R-:W-:-:S04]  /*c2a0*/  VIADD R5, R5, 0x20 ;  /* 0x0000002005057836 */ /* 0x000fc80000000000 */
[C---:B------:R-:W-:Y:S02]  /*c2b0*/  IMAD R7, R0.reuse, 0x8, R5 ;  /* 0x0000000800077824 */ /* 0x040fe400078e0205 */
[----:B------:R-:W-:Y:S02]  /*c2c0*/  VIADD R0, R0, 0x1 ;  /* 0x0000000100007836 */ /* 0x000fe40000000000 */
[----:B------:R-:W0:Y:S03]  /*c2d0*/  SYNCS.PHASECHK.TRANS64.TRYWAIT P0, [R7+URZ], R4 ;  /* 0x00000004070075a7 */ /* 0x000e26000800017f */
[----:B------:R-:W-:-:S04]  /*c2e0*/  ISETP.NE.AND P1, PT, R0, 0x4, PT ;  /* 0x000000040000780c */ /* 0x000fc80003f25270 */
[----:B------:R-:W-:Y:S02]  /*c2f0*/  SEL R2, RZ, 0x1, P1 ;  /* 0x00000001ff027807 */ /* 0x000fe40000800000 */
[----:B------:R-:W-:Y:S02]  /*c300*/  SEL R0, R0, RZ, P1 ;  /* 0x000000ff00007207 */ /* 0x000fe40000800000 */
[----:B------:R-:W-:-:S03]  /*c310*/  LOP3.LUT R9, R3, R2, RZ, 0x3c, !PT ;  /* 0x0000000203097212 */ /* 0x000fc600078e3cff */
[----:B------:R-:W-:Y:S01]  /*c320*/  IMAD R6, R0, 0x8, R5 ;  /* 0x0000000800067824 */ /* 0x000fe200078e0205 */
[----:B------:R-:W-:Y:S01]  /*c330*/  SHF.L.U32 R3, R9, 0x1f, RZ ;  /* 0x0000001f09037819 */ /* 0x000fe200000006ff */
[----:B0-----:R-:W-:Y:S06]  /*c340*/  @!P0 BRA `(.L_x_305) ;  /* 0x0000000000e08947 */ /* 0x001fec0003800000 */
.L_x_316:
[----:B------:R-:W1:Y:S01]  /*c350*/  SYNCS.PHASECHK.TRANS64.TRYWAIT P0, [R6+URZ], R3 ;  /* 0x00000003060075a7 */ /* 0x000e62000800017f */
[----:B------:R-:W-:-:S05]  /*c360*/  VIADD R0, R0, 0x1 ;  /* 0x0000000100007836 */ /* 0x000fca0000000000 */
[----:B------:R-:W-:-:S04]  /*c370*/  ISETP.NE.AND P1, PT, R0, 0x4, PT ;  /* 0x000000040000780c */ /* 0x000fc80003f25270 */
[----:B------:R-:W-:Y:S02]  /*c380*/  SEL R2, RZ, 0x1, P1 ;  /* 0x00000001ff027807 */ /* 0x000fe40000800000 */
[----:B------:R-:W-:Y:S02]  /*c390*/  SEL R0, R0, RZ, P1 ;  /* 0x000000ff00007207 */ /* 0x000fe40000800000 */
[----:B------:R-:W-:-:S03]  /*c3a0*/  LOP3.LUT R9, R9, R2, RZ, 0x3c, !PT ;  /* 0x0000000209097212 */ /* 0x000fc600078e3cff */
[----:B0-----:R-:W-:Y:S01]  /*c3b0*/  IMAD R7, R0, 0x8, R5 ;  /* 0x0000000800077824 */ /* 0x001fe200078e0205 */
[----:B------:R-:W-:Y:S01]  /*c3c0*/  SHF.L.U32 R4, R9, 0x1f, RZ ;  /* 0x0000001f09047819 */ /* 0x000fe200000006ff */
[----:B-1----:R-:W-:Y:S06]  /*c3d0*/  @!P0 BRA `(.L_x_306) ;  /* 0x0000000000d08947 */ /* 0x002fec0003800000 */
.L_x_317:
[----:B------:R-:W1:Y:S01]  /*c3e0*/  SYNCS.PHASECHK.TRANS64.TRYWAIT P0, [R7+URZ], R4 ;  /* 0x00000004070075a7 */ /* 0x000e62000800017f */
[----:B------:R-:W-:-:S05]  /*c3f0*/  VIADD R0, R0, 0x1 ;  /* 0x0000000100007836 */ /* 0x000fca0000000000 */
[----:B------:R-:W-:-:S04]  /*c400*/  ISETP.NE.AND P1, PT, R0, 0x4, PT ;  /* 0x000000040000780c */ /* 0x000fc80003f25270 */
[----:B------:R-:W-:Y:S02]  /*c410*/  SEL R2, RZ, 0x1, P1 ;  /* 0x00000001ff027807 */ /* 0x000fe40000800000 */
[----:B------:R-:W-:Y:S02]  /*c420*/  SEL R0, R0, RZ, P1 ;  /* 0x000000ff00007207 */ /* 0x000fe40000800000 */
[----:B------:R-:W-:Y:S01]  /*c430*/  LOP3.LUT R2, R9, R2, RZ, 0x3c, !PT ;  /* 0x0000000209027212 */ /* 0x000fe200078e3cff */
[----:B-1----:R-:W-:Y:S06]  /*c440*/  @!P0 BRA `(.L_x_307) ;  /* 0x0000000000c88947 */ /* 0x002fec0003800000 */
.L_x_318:
[----:B------:R-:W-:Y:S01]  /*c450*/  IMAD R5, R0, 0x8, R5 ;  /* 0x0000000800057824 */ /* 0x000fe200078e0205 */
[----:B------:R-:W-:-:S07]  /*c460*/  SHF.L.U32 R0, R2, 0x1f, RZ ;  /* 0x0000001f02007819 */ /* 0x000fce00000006ff */
.L_x_308:
[----:B--2---:R2:W3:Y:S02]  /*c470*/  SYNCS.PHASECHK.TRANS64.TRYWAIT P0, [R5+URZ], R0 ;  /* 0x00000000050075a7 */ /* 0x0044e4000800017f */
[----:B---3--:R-:W-:Y:S05]  /*c480*/  @!P0 NANOSLEEP.SYNCS 0x989680 ;  /* 0x009896800000895d */ /* 0x008fea0003900000 */
[----:B------:R-:W3:Y:S02]  /*c490*/  @!P0 SYNCS.PHASECHK.TRANS64 P0, [R5+URZ], R0 ;  /* 0x00000000050085a7 */ /* 0x000ee4000800007f */
[----:B---3--:R-:W-:Y:S05]  /*c4a0*/  @!P0 BRA `(.L_x_308) ;  /* 0xfffffffc00f08947 */ /* 0x008fea000383ffff */
.L_x_303:
[----:B------:R-:W-:Y:S05]  /*c4b0*/  BSYNC B0 ;  /* 0x0000000000007941 */ /* 0x000fea0003800000 */
.L_x_302:
[----:B------:R-:W-:Y:S05]  /*c4c0*/  EXIT ;  /* 0x000000000000794d */ /* 0x000fea0003800000 */
.L_x_17:
[----:B---3--:R3:W4:Y:S02]  /*c4d0*/  SYNCS.PHASECHK.TRANS64.TRYWAIT P1, [R3+URZ], R0 ;  /* 0x00000000030075a7 */ /* 0x008724000802017f */
[----:B----4-:R-:W-:Y:S05]  /*c4e0*/  @!P1 NANOSLEEP.SYNCS 0x989680 ;  /* 0x009896800000995d */ /* 0x010fea0003900000 */
[----:B------:R-:W4:Y:S02]  /*c4f0*/  @!P1 SYNCS.PHASECHK.TRANS64 P1, [R3+URZ], R0 ;  /* 0x00000000030095a7 */ /* 0x000f24000802007f */
[----:B----4-:R-:W-:Y:S05]  /*c500*/  @!P1 BRA `(.L_x_17) ;  /* 0xfffffffc00f09947 */ /* 0x010fea000383ffff */
[----:B------:R-:W-:Y:S05]  /*c510*/  BRA `(.L_x_16) ;  /* 0xffffff4c003c7947 */ /* 0x000fea000383ffff */
.L_x_22:
[----:B-1----:R-:W-:-:S04]  /*c520*/  IMAD.U32 R4, RZ, RZ, UR9 ;  /* 0x00000009ff047e24 */ /* 0x002fc8000f8e00ff */
[----:B------:R1:W2:Y:S03]  /*c530*/  SYNCS.PHASECHK.TRANS64.TRYWAIT P1, [R4+URZ], R3 ;  /* 0x00000003040075a7 */ /* 0x0002a6000802017f */
[----:B--2---:R-:W-:Y:S05]  /*c540*/  @!P1 NANOSLEEP.SYNCS 0x989680 ;  /* 0x009896800000995d */ /* 0x004fea0003900000 */
[----:B------:R-:W2:Y:S02]  /*c550*/  @!P1 SYNCS.PHASECHK.TRANS64 P1, [R4+URZ], R3 ;  /* 0x00000003040095a7 */ /* 0x000ea4000802007f */
[----:B--2---:R-:W-:Y:S05]  /*c560*/  @!P1 BRA `(.L_x_22) ;  /* 0xfffffffc00ec9947 */ /* 0x004fea000383ffff */
[----:B------:R-:W-:Y:S05]  /*c570*/  BRA `(.L_x_21) ;  /* 0xffffff5400307947 */ /* 0x000fea000383ffff */
.L_x_289:
[----:B------:R-:W-:Y:S01]  /*c580*/  BSSY B1, `(.L_x_309) ;  /* 0x0000006000017945 */ /* 0x000fe20003800000 */
[----:B------:R-:W-:-:S07]  /*c590*/  IMAD.MOV.U32 R15, RZ, RZ, -0x1 ;  /* 0xffffffffff0f7424 */ /* 0x000fce00078e00ff */
[----:B------:R-:W-:Y:S05]  /*c5a0*/  WARPSYNC.COLLECTIVE R15, `(.L_x_310) ;  /* 0x000000000f0c7348 */ /* 0x000fea0003c00000 */
[----:B------:R-:W-:Y:S02]  /*c5b0*/  ELECT P6, UR62, PT ;  /* 0x00000000003e782f */ /* 0x000fe400038c0000 */
[----:B------:R-:W-:Y:S01]  /*c5c0*/  MOV R14, UR62 ;  /* 0x0000003e000e7c02 */ /* 0x000fe20008000f00 */
[----:B------:R-:W-:Y:S10]  /*c5d0*/  ENDCOLLECTIVE ;  /* 0x000000000000791b */ /* 0x000ff40003800000 */
.L_x_310:
[----:B------:R-:W-:Y:S05]  /*c5e0*/  BSYNC B1 ;  /* 0x0000000000017941 */ /* 0x000fea0003800000 */
.L_x_309:
[----:B------:R-:W-:Y:S05]  /*c5f0*/  BRA `(.L_x_311) ;  /* 0xfffffff000147947 */ /* 0x000fea000383ffff */
.L_x_292:
[----:B0-----:R0:W1:Y:S02]  /*c600*/  SYNCS.PHASECHK.TRANS64.TRYWAIT P1, [R12+URZ+0x20], R7 ;  /* 0x000020070c0075a7 */ /* 0x001064000802017f */
[----:B-1----:R-:W-:Y:S05]  /*c610*/  @!P1 NANOSLEEP.SYNCS 0x989680 ;  /* 0x009896800000995d */ /* 0x002fea0003900000 */
[----:B------:R-:W1:Y:S02]  /*c620*/  @!P1 SYNCS.PHASECHK.TRANS64 P1, [R12+URZ+0x20], R7 ;  /* 0x000020070c0095a7 */ /* 0x000e64000802007f */
[----:B-1----:R-:W-:Y:S05]  /*c630*/  @!P1 BRA `(.L_x_292) ;  /* 0xfffffffc00f09947 */ /* 0x002fea000383ffff */
[----:B------:R-:W-:Y:S05]  /*c640*/  BRA `(.L_x_312) ;  /* 0xfffffff000487947 */ /* 0x000fea000383ffff */
.L_x_301:
[----:B------:R-:W-:Y:S01]  /*c650*/  BSSY B0, `(.L_x_313) ;  /* 0x0000006000007945 */ /* 0x000fe20003800000 */
[----:B------:R-:W-:-:S07]  /*c660*/  IMAD.MOV.U32 R15, RZ, RZ, -0x1 ;  /* 0xffffffffff0f7424 */ /* 0x000fce00078e00ff */
[----:B------:R-:W-:Y:S05]  /*c670*/  WARPSYNC.COLLECTIVE R15, `(.L_x_314) ;  /* 0x000000000f0c7348 */ /* 0x000fea0003c00000 */
[----:B------:R-:W-:Y:S02]  /*c680*/  ELECT P6, UR62, PT ;  /* 0x00000000003e782f */ /* 0x000fe400038c0000 */
[----:B------:R-:W-:Y:S01]  /*c690*/  MOV R14, UR62 ;  /* 0x0000003e000e7c02 */ /* 0x000fe20008000f00 */
[----:B------:R-:W-:Y:S10]  /*c6a0*/  ENDCOLLECTIVE ;  /* 0x000000000000791b */ /* 0x000ff40003800000 */
.L_x_314:
[----:B------:R-:W-:Y:S05]  /*c6b0*/  BSYNC B0 ;  /* 0x0000000000007941 */ /* 0x000fea0003800000 */
.L_x_313:
[----:B------:R-:W-:Y:S05]  /*c6c0*/  BRA `(.L_x_315) ;  /* 0xfffffff800cc7947 */ /* 0x000fea000383ffff */
.L_x_305:
[----:B0-----:R0:W1:Y:S02]  /*c6d0*/  SYNCS.PHASECHK.TRANS64.TRYWAIT P0, [R7+URZ], R4 ;  /* 0x00000004070075a7 */ /* 0x001064000800017f */
[----:B-1----:R-:W-:Y:S05]  /*c6e0*/  @!P0 NANOSLEEP.SYNCS 0x989680 ;  /* 0x009896800000895d */ /* 0x002fea0003900000 */
[----:B------:R-:W1:Y:S02]  /*c6f0*/  @!P0 SYNCS.PHASECHK.TRANS64 P0, [R7+URZ], R4 ;  /* 0x00000004070085a7 */ /* 0x000e64000800007f */
[----:B-1----:R-:W-:Y:S05]  /*c700*/  @!P0 BRA `(.L_x_305) ;  /* 0xfffffffc00f08947 */ /* 0x002fea000383ffff */
[----:B------:R-:W-:Y:S05]  /*c710*/  BRA `(.L_x_316) ;  /* 0xfffffffc000c7947 */ /* 0x000fea000383ffff */
.L_x_306:
[----:B0-----:R0:W1:Y:S02]  /*c720*/  SYNCS.PHASECHK.TRANS64.TRYWAIT P0, [R6+URZ], R3 ;  /* 0x00000003060075a7 */ /* 0x001064000800017f */
[----:B-1----:R-:W-:Y:S05]  /*c730*/  @!P0 NANOSLEEP.SYNCS 0x989680 ;  /* 0x009896800000895d */ /* 0x002fea0003900000 */
[----:B------:R-:W1:Y:S02]  /*c740*/  @!P0 SYNCS.PHASECHK.TRANS64 P0, [R6+URZ], R3 ;  /* 0x00000003060085a7 */ /* 0x000e64000800007f */
[----:B-1----:R-:W-:Y:S05]  /*c750*/  @!P0 BRA `(.L_x_306) ;  /* 0xfffffffc00f08947 */ /* 0x002fea000383ffff */
[----:B------:R-:W-:Y:S05]  /*c760*/  BRA `(.L_x_317) ;  /* 0xfffffffc001c7947 */ /* 0x000fea000383ffff */
.L_x_307:
[----:B-1----:R1:W2:Y:S02]  /*c770*/  SYNCS.PHASECHK.TRANS64.TRYWAIT P0, [R7+URZ], R4 ;  /* 0x00000004070075a7 */ /* 0x0022a4000800017f */
[----:B--2---:R-:W-:Y:S05]  /*c780*/  @!P0 NANOSLEEP.SYNCS 0x989680 ;  /* 0x009896800000895d */ /* 0x004fea0003900000 */
[----:B------:R-:W2:Y:S02]  /*c790*/  @!P0 SYNCS.PHASECHK.TRANS64 P0, [R7+URZ], R4 ;  /* 0x00000004070085a7 */ /* 0x000ea4000800007f */
[----:B--2---:R-:W-:Y:S05]  /*c7a0*/  @!P0 BRA `(.L_x_307) ;  /* 0xfffffffc00f08947 */ /* 0x004fea000383ffff */
[----:B------:R-:W-:Y:S05]  /*c7b0*/  BRA `(.L_x_318) ;  /* 0xfffffffc00247947 */ /* 0x000fea000383ffff */
.L_x_319:
[----:B------:R-:W-:-:S00]  /*c7c0*/  BRA `(.L_x_319) ;  /* 0xfffffffc00fc7947 */ /* 0x000fc0000383ffff */
[----:B------:R-:W-:-:S00]  /*c7d0*/  NOP ;  /* 0x0000000000007918 */ /* 0x000fc00000000000 */
        /* <DEDUP_REMOVED lines=10> */
.L_x_320:


//--------------------- .nv.global.init           --------------------------
	.section	.nv.global.init,"aw",@progbits
.nv.global.init:
	.type		$str$22,@object
	.size		$str$22,($str$23 - $str$22)
$str$22:
        /*0000*/ 	.byte	0x6b, 0x5f, 0x74, 0x69, 0x6c, 0x65, 0x5f, 0x63, 0x6f, 0x75, 0x6e, 0x74, 0x20, 0x3e, 0x3d, 0x20
        /*0010*/ 	.byte	0x31, 0x00
	.type		$str$23,@object
	.size		$str$23,(__unnamed_1 - $str$23)
$str$23:
        /*0012*/ 	.byte	0x2f, 0x74, 0x6d, 0x70, 0x2f, 0x63, 0x75, 0x74, 0x6c, 0x61, 0x73, 0x73, 0x5f, 0x73, 0x77, 0x65
        /*0022*/ 	.byte	0x65, 0x70, 0x5f, 0x73, 0x72, 0x63, 0x2f, 0x69, 0x6e, 0x63, 0x6c, 0x75, 0x64, 0x65, 0x2f, 0x63
        /*0032*/ 	.byte	0x75, 0x74, 0x6c, 0x61, 0x73, 0x73, 0x2f, 0x67, 0x65, 0x6d, 0x6d, 0x2f, 0x63, 0x6f, 0x6c, 0x6c
        /*0042*/ 	.byte	0x65, 0x63, 0x74, 0x69, 0x76, 0x65, 0x2f, 0x73, 0x6d, 0x39, 0x30, 0x5f, 0x6d, 0x6d, 0x61, 0x5f
        /*0052*/ 	.byte	0x74, 0x6d, 0x61, 0x5f, 0x67, 0x6d, 0x6d, 0x61, 0x5f, 0x73, 0x73, 0x5f, 0x77, 0x61, 0x72, 0x70
        /*0062*/ 	.byte	0x73, 0x70, 0x65, 0x63, 0x69, 0x61, 0x6c, 0x69, 0x7a, 0x65, 0x64, 0x2e, 0x68, 0x70, 0x70, 0x00
	.type		__unnamed_1,@object
	.size		__unnamed_1,(.L_0 - __unnamed_1)
__unnamed_1:
        /*0072*/ 	.byte	0x76, 0x6f, 0x69, 0x64, 0x20, 0x63, 0x75, 0x74, 0x6c, 0x61, 0x73, 0x73, 0x3a, 0x3a, 0x67, 0x65
        /* <DEDUP_REMOVED lines=177> */
        /*0b92*/ 	.byte	0x00
.L_0:


//--------------------- .nv.shared._ZN7cutlass13device_kernelINS_4gemm6kernel13GemmUniversalIN4cute5tupleIJiiiiEEENS1_10collective13CollectiveMmaINS1_34MainloopSm90TmaGmmaWarpSpecializedILi4ENS5_IJNS4_1CILi1EEESB_SB_EEENS1_35KernelTmaWarpSpecializedCooperativeEEENS5_IJNSA_ILi256EEENSA_ILi128EEENSA_ILi64EEEEEENS_10tfloat32_tENS5_IJlSB_lEEESJ_SK_NS4_8TiledMMAINS4_8MMA_AtomIJNS4_4SM904GMMA30MMA_64x128x8_F32TF32TF32_SS_TNILNSO_7ScaleInE1ELSQ_1EEEEEENS4_6LayoutINS5_IJNSA_ILi2EEESB_SB_EEENS5_IJSB_NSA_ILi0EEESW_EEEEENS5_IJNS4_10UnderscoreESZ_SZ_EEEEENS4_13SM90_TMA_LOADENS4_14ComposedLayoutINS4_7SwizzleILi3ELi4ELi3EEENS4_18smem_ptr_flag_bitsILi32EEENST_INS5_IJNSA_ILi8EEENSA_ILi32EEEEEENS5_IJS19_SB_EEEEEEEvNS4_8identityES12_S1D_vS1E_EENS_8epilogue10collective6detail29Sm90TmaWarpSpecializedAdapterINS1H_15DefaultEpilogueISJ_SK_SK_NS1G_6thread17LinearCombinationISJ_Li1EffLNS1L_9ScaleType4KindE0ELNS_15FloatRoundStyleE2ESJ_EENS1_15EpilogueDefaultEEEEEvvEEEEvNT_6ParamsE --------------------------
	.section	.nv.shared._ZN7cutlass13device_kernelINS_4gemm6kernel13GemmUniversalIN4cute5tupleIJiiiiEEENS1_10collective13CollectiveMmaINS1_34MainloopSm90TmaGmmaWarpSpecializedILi4ENS5_IJNS4_1CILi1EEESB_SB_EEENS1_35KernelTmaWarpSpecializedCooperativeEEENS5_IJNSA_ILi256EEENSA_ILi128EEENSA_ILi64EEEEEENS_10tfloat32_tENS5_IJlSB_lEEESJ_SK_NS4_8TiledMMAINS4_8MMA_AtomIJNS4_4SM904GMMA30MMA_64x128x8_F32TF32TF32_SS_TNILNSO_7ScaleInE1ELSQ_1EEEEEENS4_6LayoutINS5_IJNSA_ILi2EEESB_SB_EEENS5_IJSB_NSA_ILi0EEESW_EEEEENS5_IJNS4_10UnderscoreESZ_SZ_EEEEENS4_13SM90_TMA_LOADENS4_14ComposedLayoutINS4_7SwizzleILi3ELi4ELi3EEENS4_18smem_ptr_flag_bitsILi32EEENST_INS5_IJNSA_ILi8EEENSA_ILi32EEEEEENS5_IJS19_SB_EEEEEEEvNS4_8identityES12_S1D_vS1E_EENS_8epilogue10collective6detail29Sm90TmaWarpSpecializedAdapterINS1H_15DefaultEpilogueISJ_SK_SK_NS1G_6thread17LinearCombinationISJ_Li1EffLNS1L_9ScaleType4KindE0ELNS_15FloatRoundStyleE2ESJ_EENS1_15EpilogueDefaultEEEEEvvEEEEvNT_6ParamsE,"aw",@nobits
	.sectionflags	@""
	.align	16
	.zero		1024


//--------------------- .nv.shared.reserved.0     --------------------------
	.section	.nv.shared.reserved.0,"aw",@nobits
	.weak		__nv_reservedSMEM_offset_0_alias
	.size		__nv_reservedSMEM_offset_0_alias, 0, 0
	.other		__nv_reservedSMEM_offset_0_alias,@"STO_CUDA_RESERVED_SHARED STV_DEFAULT"
__nv_reservedSMEM_offset_0_alias:
	.zero		0


//--------------------- .nv.global                --------------------------
	.section	.nv.global,"aw",@nobits
.nv.global:
	.type		_ZN40_INTERNAL_c7dfc7d6_4_k_cu_13a009d5_247934cute1_E,@object
	.size		_ZN40_INTERNAL_c7dfc7d6_4_k_cu_13a009d5_247934cute1_E,(_ZN40_INTERNAL_c7dfc7d6_4_k_cu_13a009d5_247934cuda3std3__45__cpo6cbeginE - _ZN40_INTERNAL_c7dfc7d6_4_k_cu_13a009d5_247934cute1_E)
_ZN40_INTERNAL_c7dfc7d6_4_k_cu_13a009d5_247934cute1_E:
	.zero		1
	.type		_ZN40_INTERNAL_c7dfc7d6_4_k_cu_13a009d5_247934cuda3std3__45__cpo6cbeginE,@object
	.size		_ZN40_INTERNAL_c7dfc7d6_4_k_cu_13a009d5_247934cuda3std3__45__cpo6cbeginE,(_ZN40_INTERNAL_c7dfc7d6_4_k_cu_13a009d5_247934cuda3std3__48in_placeE - _ZN40_INTERNAL_c7dfc7d6_4_k_cu_13a009d5_247934cuda3std3__45__cpo6cbeginE)
_ZN40_INTERNAL_c7dfc7d6_4_k_cu_13a009d5_247934cuda3std3__45__cpo6cbeginE:
	.zero		1
	.type		_ZN40_INTERNAL_c7dfc7d6_4_k_cu_13a009d5_247934cuda3std3__48in_placeE,@object
	.size		_ZN40_INTERNAL_c7dfc7d6_4_k_cu_13a009d5_247934cuda3std3__48in_placeE,(_ZN40_INTERNAL_c7dfc7d6_4_k_cu_13a009d5_247934cuda3std6ranges3__45__cpo9iter_moveE - _ZN40_INTERNAL_c7dfc7d6_4_k_cu_13a009d5_247934cuda3std3__48in_placeE)
_ZN40_INTERNAL_c7dfc7d6_4_k_cu_13a009d5_247934cuda3std3__48in_placeE:
	.zero		1
	.type		_ZN40_INTERNAL_c7dfc7d6_4_k_cu_13a009d5_247934cuda3std6ranges3__45__cpo9iter_moveE,@object
	.size		_ZN40_INTERNAL_c7dfc7d6_4_k_cu_13a009d5_247934cuda3std6ranges3__45__cpo9iter_moveE,(_ZN40_INTERNAL_c7dfc7d6_4_k_cu_13a009d5_247934cuda3std3__45__cpo5beginE - _ZN40_INTERNAL_c7dfc7d6_4_k_cu_13a009d5_247934cuda3std6ranges3__45__cpo9iter_moveE)
_ZN40_INTERNAL_c7dfc7d6_4_k_cu_13a009d5_247934cuda3std6ranges3__45__cpo9iter_moveE:
	.zero		1
	.type		_ZN40_INTERNAL_c7dfc7d6_4_k_cu_13a009d5_247934cuda3std3__45__cpo5beginE,@object
	.size		_ZN40_INTERNAL_c7dfc7d6_4_k_cu_13a009d5_247934cuda3std3__45__cpo5beginE,(_ZN40_INTERNAL_c7dfc7d6_4_k_cu_13a009d5_247934cuda3std3__442_GLOBAL__N__c7dfc7d6_4_k_cu_13a009d5_247936ignoreE - _ZN40_INTERNAL_c7dfc7d6_4_k_cu_13a009d5_247934cuda3std3__45__cpo5beginE)
_ZN40_INTERNAL_c7dfc7d6_4_k_cu_13a009d5_247934cuda3std3__45__cpo5beginE:
	.zero		1
	.type		_ZN40_INTERNAL_c7dfc7d6_4_k_cu_13a009d5_247934cuda3std3__442_GLOBAL__N__c7dfc7d6_4_k_cu_13a009d5_247936ignoreE,@object
	.size		_ZN40_INTERNAL_c7dfc7d6_4_k_cu_13a009d5_247934cuda3std3__442_GLOBAL__N__c7dfc7d6_4_k_cu_13a009d5_247936ignoreE,(_ZN40_INTERNAL_c7dfc7d6_4_k_cu_13a009d5_247934cute7productE - _ZN40_INTERNAL_c7dfc7d6_4_k_cu_13a009d5_247934cuda3std3__442_GLOBAL__N__c7dfc7d6_4_k_cu_13a009d5_247936ignoreE)
_ZN40_INTERNAL_c7dfc7d6_4_k_cu_13a009d5_247934cuda3std3__442_GLOBAL__N__c7dfc7d6_4_k_cu_13a009d5_247936ignoreE:
	.zero		1
	.type		_ZN40_INTERNAL_c7dfc7d6_4_k_cu_13a009d5_247934cute7productE,@object
	.size		_ZN40_INTERNAL_c7dfc7d6_4_k_cu_13a009d5_247934cute7productE,(_ZN40_INTERNAL_c7dfc7d6_4_k_cu_13a009d5_247934cuda3std3__45__cpo3endE - _ZN40_INTERNAL_c7dfc7d6_4_k_cu_13a009d5_247934cute7productE)
_ZN40_INTERNAL_c7dfc7d6_4_k_cu_13a009d5_247934cute7productE:
	.zero		1
	.type		_ZN40_INTERNAL_c7dfc7d6_4_k_cu_13a009d5_247934cuda3std3__45__cpo3endE,@object
	.size		_ZN40_INTERNAL_c7dfc7d6_4_k_cu_13a009d5_247934cuda3std3__45__cpo3endE,(_ZN40_INTERNAL_c7dfc7d6_4_k_cu_13a009d5_247934cuda3std3__419piecewise_constructE - _ZN40_INTERNAL_c7dfc7d6_4_k_cu_13a009d5_247934cuda3std3__45__cpo3endE)
_ZN40_INTERNAL_c7dfc7d6_4_k_cu_13a009d5_247934cuda3std3__45__cpo3endE:
	.zero		1
	.type		_ZN40_INTERNAL_c7dfc7d6_4_k_cu_13a009d5_247934cuda3std3__419piecewise_constructE,@object
	.size		_ZN40_INTERNAL_c7dfc7d6_4_k_cu_13a009d5_247934cuda3std3__419piecewise_constructE,(_ZN40_INTERNAL_c7dfc7d6_4_k_cu_13a009d5_247934cuda3std3__45__cpo4cendE - _ZN40_INTERNAL_c7dfc7d6_4_k_cu_13a009d5_247934cuda3std3__419piecewise_constructE)
_ZN40_INTERNAL_c7dfc7d6_4_k_cu_13a009d5_247934cuda3std3__419piecewise_constructE:
	.zero		1
	.type		_ZN40_INTERNAL_c7dfc7d6_4_k_cu_13a009d5_247934cuda3std3__45__cpo4cendE,@object
	.size		_ZN40_INTERNAL_c7dfc7d6_4_k_cu_13a009d5_247934cuda3std3__45__cpo4cendE,(_ZN40_INTERNAL_c7dfc7d6_4_k_cu_13a009d5_247934cuda3std6ranges3__45__cpo4swapE - _ZN40_INTERNAL_c7dfc7d6_4_k_cu_13a009d5_247934cuda3std3__45__cpo4cendE)
_ZN40_INTERNAL_c7dfc7d6_4_k_cu_13a009d5_247934cuda3std3__45__cpo4cendE:
	.zero		1
	.type		_ZN40_INTERNAL_c7dfc7d6_4_k_cu_13a009d5_247934cuda3std6ranges3__45__cpo4swapE,@object
	.size		_ZN40_INTERNAL_c7dfc7d6_4_k_cu_13a009d5_247934cuda3std6ranges3__45__cpo4swapE,(.L_8 - _ZN40_INTERNAL_c7dfc7d6_4_k_cu_13a009d5_247934cuda3std6ranges3__45__cpo4swapE)
_ZN40_INTERNAL_c7dfc7d6_4_k_cu_13a009d5_247934cuda3std6ranges3__45__cpo4swapE:
	.zero		1
.L_8:


//--------------------- .nv.constant0._ZN7cutlass13device_kernelINS_4gemm6kernel13GemmUniversalIN4cute5tupleIJiiiiEEENS1_10collective13CollectiveMmaINS1_34MainloopSm90TmaGmmaWarpSpecializedILi4ENS5_IJNS4_1CILi1EEESB_SB_EEENS1_35KernelTmaWarpSpecializedCooperativeEEENS5_IJNSA_ILi256EEENSA_ILi128EEENSA_ILi64EEEEEENS_10tfloat32_tENS5_IJlSB_lEEESJ_SK_NS4_8TiledMMAINS4_8MMA_AtomIJNS4_4SM904GMMA30MMA_64x128x8_F32TF32TF32_SS_TNILNSO_7ScaleInE1ELSQ_1EEEEEENS4_6LayoutINS5_IJNSA_ILi2EEESB_SB_EEENS5_IJSB_NSA_ILi0EEESW_EEEEENS5_IJNS4_10UnderscoreESZ_SZ_EEEEENS4_13SM90_TMA_LOADENS4_14ComposedLayoutINS4_7SwizzleILi3ELi4ELi3EEENS4_18smem_ptr_flag_bitsILi32EEENST_INS5_IJNSA_ILi8EEENSA_ILi32EEEEEENS5_IJS19_SB_EEEEEEEvNS4_8identityES12_S1D_vS1E_EENS_8epilogue10collective6detail29Sm90TmaWarpSpecializedAdapterINS1H_15DefaultEpilogueISJ_SK_SK_NS1G_6thread17LinearCombinationISJ_Li1EffLNS1L_9ScaleType4KindE0ELNS_15FloatRoundStyleE2ESJ_EENS1_15EpilogueDefaultEEEEEvvEEEEvNT_6ParamsE --------------------------
	.section	.nv.constant0._ZN7cutlass13device_kernelINS_4gemm6kernel13GemmUniversalIN4cute5tupleIJiiiiEEENS1_10collective13CollectiveMmaINS1_34MainloopSm90TmaGmmaWarpSpecializedILi4ENS5_IJNS4_1CILi1EEESB_SB_EEENS1_35KernelTmaWarpSpecializedCooperativeEEENS5_IJNSA_ILi256EEENSA_ILi128EEENSA_ILi64EEEEEENS_10tfloat32_tENS5_IJlSB_lEEESJ_SK_NS4_8TiledMMAINS4_8MMA_AtomIJNS4_4SM904GMMA30MMA_64x128x8_F32TF32TF32_SS_TNILNSO_7ScaleInE1ELSQ_1EEEEEENS4_6LayoutINS5_IJNSA_ILi2EEESB_SB_EEENS5_IJSB_NSA_ILi0EEESW_EEEEENS5_IJNS4_10UnderscoreESZ_SZ_EEEEENS4_13SM90_TMA_LOADENS4_14ComposedLayoutINS4_7SwizzleILi3ELi4ELi3EEENS4_18smem_ptr_flag_bitsILi32EEENST_INS5_IJNSA_ILi8EEENSA_ILi32EEEEEENS5_IJS19_SB_EEEEEEEvNS4_8identityES12_S1D_vS1E_EENS_8epilogue10collective6detail29Sm90TmaWarpSpecializedAdapterINS1H_15DefaultEpilogueISJ_SK_SK_NS1G_6thread17LinearCombinationISJ_Li1EffLNS1L_9ScaleType4KindE0ELNS_15FloatRoundStyleE2ESJ_EENS1_15EpilogueDefaultEEEEEvvEEEEvNT_6ParamsE,"a",@progbits
	.sectionflags	@""
	.align	4
.nv.constant0._ZN7cutlass13device_kernelINS_4gemm6kernel13GemmUniversalIN4cute5tupleIJiiiiEEENS1_10collective13CollectiveMmaINS1_34MainloopSm90TmaGmmaWarpSpecializedILi4ENS5_IJNS4_1CILi1EEESB_SB_EEENS1_35KernelTmaWarpSpecializedCooperativeEEENS5_IJNSA_ILi256EEENSA_ILi128EEENSA_ILi64EEEEEENS_10tfloat32_tENS5_IJlSB_lEEESJ_SK_NS4_8TiledMMAINS4_8MMA_AtomIJNS4_4SM904GMMA30MMA_64x128x8_F32TF32TF32_SS_TNILNSO_7ScaleInE1ELSQ_1EEEEEENS4_6LayoutINS5_IJNSA_ILi2EEESB_SB_EEENS5_IJSB_NSA_ILi0EEESW_EEEEENS5_IJNS4_10UnderscoreESZ_SZ_EEEEENS4_13SM90_TMA_LOADENS4_14ComposedLayoutINS4_7SwizzleILi3ELi4ELi3EEENS4_18smem_ptr_flag_bitsILi32EEENST_INS5_IJNSA_ILi8EEENSA_ILi32EEEEEENS5_IJS19_SB_EEEEEEEvNS4_8identityES12_S1D_vS1E_EENS_8epilogue10collective6detail29Sm90TmaWarpSpecializedAdapterINS1H_15DefaultEpilogueISJ_SK_SK_NS1G_6thread17LinearCombinationISJ_Li1EffLNS1L_9ScaleType4KindE0ELNS_15FloatRoundStyleE2ESJ_EENS1_15EpilogueDefaultEEEEEvvEEEEvNT_6ParamsE:
	.zero		1664


//--------------------- SYMBOLS --------------------------

	.type		.nv.reservedSmem.offset0,@object
	.size		.nv.reservedSmem.offset0,0x4
	.type		__assertfail,@function
